def matmul_kernel(
    a_ptr,
    b_ptr,
    c_ptr,
    M,
    N,
    K,
    stride_am,
    stride_ak,
    stride_bk,
    stride_bn,
    stride_cm,
    stride_cn,
    BLOCK_M: tl.constexpr,
    BLOCK_N: tl.constexpr,
    BLOCK_K: tl.constexpr,
    GROUP_M: tl.constexpr,
):
    pid = tl.program_id(axis=0)
    num_pid_m = tl.cdiv(M, BLOCK_M)
    num_pid_n = tl.cdiv(N, BLOCK_N)
    num_pid_in_group = GROUP_M * num_pid_n
    group_id = pid // num_pid_in_group
    first_pid_m = group_id * GROUP_M
    group_size_m = min(num_pid_m - first_pid_m, GROUP_M)
    pid_m = first_pid_m + ((pid % num_pid_in_group) % group_size_m)
    pid_n = (pid % num_pid_in_group) // group_size_m

    offs_am = (pid_m * BLOCK_M + tl.arange(0, BLOCK_M)) % M
    offs_bn = (pid_n * BLOCK_N + tl.arange(0, BLOCK_N)) % N
    offs_k = tl.arange(0, BLOCK_K)
    a_ptrs = a_ptr + offs_am[:, None] * stride_am + offs_k[None, :] * stride_ak
    b_ptrs = b_ptr + offs_k[:, None] * stride_bk + offs_bn[None, :] * stride_bn

    acc = tl.zeros((BLOCK_M, BLOCK_N), dtype=tl.float32)
    for kk in range(0, tl.cdiv(K, BLOCK_K)):
        a = tl.load(a_ptrs, mask=offs_k[None, :] < K - kk * BLOCK_K, other=0.0)
        b = tl.load(b_ptrs, mask=offs_k[:, None] < K - kk * BLOCK_K, other=0.0)
        acc = tl.dot(a, b, acc)
        a_ptrs += BLOCK_K * stride_ak
        b_ptrs += BLOCK_K * stride_bk

    c = acc.to(c_ptr.dtype.element_ty)
    offs_cm = pid_m * BLOCK_M + tl.arange(0, BLOCK_M)
    offs_cn = pid_n * BLOCK_N + tl.arange(0, BLOCK_N)
    c_ptrs = c_ptr + offs_cm[:, None] * stride_cm + offs_cn[None, :] * stride_cn
    mask = (offs_cm[:, None] < M) & (offs_cn[None, :] < N)
    tl.store(c_ptrs, c, mask=mask)

# config = {"BLOCK_K": 32, "BLOCK_M": 64, "BLOCK_N": 64, "GROUP_M": 8, "arch": "sm_100", "dtype": "fp32", "num_ctas": 4, "num_stages": 3, "num_warps": 4}
# arch = sm_100


// ===== COMPILED SASS (sm_100a) =====

	.target	sm_100a

	.elftype	@"ET_EXEC"


//--------------------- .note.nv.tkinfo           --------------------------
	.section	.note.nv.tkinfo,"",@"SHT_NOTE"
	.sectionflags	@"SHF_NOTE_NV_TKINFO"
	.tkinfo
        /*0018*/ 	.word	0x00000081
        /*0030*/ 	.string	""
        /*0030*/ 	.string	"ptxas-blackwell"
        /*0030*/ 	.string	"Cuda compilation tools, release 12.9, V12.9.86"
        /*0030*/ 	.string	"Build cuda_12.9.r12.9/compiler.36037853_0"
        /*0030*/ 	.string	"-v  -suppress-debug-info  -lineinfo  -arch sm_100a "



//--------------------- .note.nv.cuver            --------------------------
	.section	.note.nv.cuver,"",@"SHT_NOTE"
	.sectionflags	@"SHF_NOTE_NV_CUVER"
        /*0018*/ 	.short	0x0001
        /*001a*/ 	.short	0x0064
        /*001c*/ 	.short	0x0001
        /*001e*/ 	.short	0x0000
        /*0020*/ 	.short	0x0001
        /*0022*/ 	.short	0x0000


//--------------------- .nv.info                  --------------------------
	.section	.nv.info,"",@"SHT_CUDA_INFO"
	.align	4


	//----- nvinfo : EIATTR_REGCOUNT
	.align		4
        /*0000*/ 	.byte	0x04, 0x2f
        /*0002*/ 	.short	(.L_4 - .L_3)
	.align		4
.L_3:
        /*0004*/ 	.word	index@(matmul_kernel)
        /*0008*/ 	.word	0x00000070


	//----- nvinfo : EIATTR_FRAME_SIZE
	.align		4
.L_4:
        /*000c*/ 	.byte	0x04, 0x11
        /*000e*/ 	.short	(.L_6 - .L_5)
	.align		4
.L_5:
        /*0010*/ 	.word	index@($__internal_2_$__cuda_sm10x_tcgen05_guardrail_trap_unallocated_columns_being_dealloced)
        /*0014*/ 	.word	0x00000000


	//----- nvinfo : EIATTR_FRAME_SIZE
	.align		4
.L_6:
        /*0018*/ 	.byte	0x04, 0x11
        /*001a*/ 	.short	(.L_8 - .L_7)
	.align		4
.L_7:
        /*001c*/ 	.word	index@($__internal_1_$__cuda_sm10x_tcgen05_guardrail_trap_phase_invalid_during_alloc)
        /*0020*/ 	.word	0x00000000


	//----- nvinfo : EIATTR_FRAME_SIZE
	.align		4
.L_8:
        /*0024*/ 	.byte	0x04, 0x11
        /*0026*/ 	.short	(.L_10 - .L_9)
	.align		4
.L_9:
        /*0028*/ 	.word	index@($__internal_0_$__cuda_sm10x_tcgen05_guardrail_trap_col_being_dealloced_not_returned_by_alloc)
        /*002c*/ 	.word	0x00000000


	//----- nvinfo : EIATTR_FRAME_SIZE
	.align		4
.L_10:
        /*0030*/ 	.byte	0x04, 0x11
        /*0032*/ 	.short	(.L_12 - .L_11)
	.align		4
.L_11:
        /*0034*/ 	.word	index@(matmul_kernel)
        /*0038*/ 	.word	0x00000000


	//----- nvinfo : EIATTR_MIN_STACK_SIZE
	.align		4
.L_12:
        /*003c*/ 	.byte	0x04, 0x12
        /*003e*/ 	.short	(.L_14 - .L_13)
	.align		4
.L_13:
        /*0040*/ 	.word	index@(matmul_kernel)
        /*0044*/ 	.word	0x00000000
.L_14:


//--------------------- .nv.info.matmul_kernel    --------------------------
	.section	.nv.info.matmul_kernel,"",@"SHT_CUDA_INFO"
	.sectionflags	@""
	.align	4


	//----- nvinfo : EIATTR_CUDA_API_VERSION
	.align		4
        /*0000*/ 	.byte	0x04, 0x37
        /*0002*/ 	.short	(.L_16 - .L_15)
.L_15:
        /*0004*/ 	.word	0x00000081


	//----- nvinfo : EIATTR_KPARAM_INFO
	.align		4
.L_16:
        /*0008*/ 	.byte	0x04, 0x17
        /*000a*/ 	.short	(.L_18 - .L_17)
.L_17:
        /*000c*/ 	.word	0x00000000
        /*0010*/ 	.short	0x000d
        /*0012*/ 	.short	0x0048
        /*0014*/ 	.byte	0x00, 0xf4, 0x21, 0x00


	//----- nvinfo : EIATTR_KPARAM_INFO
	.align		4
.L_18:
        /*0018*/ 	.byte	0x04, 0x17
        /*001a*/ 	.short	(.L_20 - .L_19)
.L_19:
        /*001c*/ 	.word	0x00000000
        /*0020*/ 	.short	0x000c
        /*0022*/ 	.short	0x0040
        /*0024*/ 	.byte	0x00, 0xf4, 0x21, 0x00


	//----- nvinfo : EIATTR_KPARAM_INFO
	.align		4
.L_20:
        /*0028*/ 	.byte	0x04, 0x17
        /*002a*/ 	.short	(.L_22 - .L_21)
.L_21:
        /*002c*/ 	.word	0x00000000
        /*0030*/ 	.short	0x000b
        /*0032*/ 	.short	0x0038
        /*0034*/ 	.byte	0x00, 0xf0, 0x11, 0x00


	//----- nvinfo : EIATTR_KPARAM_INFO
	.align		4
.L_22:
        /*0038*/ 	.byte	0x04, 0x17
        /*003a*/ 	.short	(.L_24 - .L_23)
.L_23:
        /*003c*/ 	.word	0x00000000
        /*0040*/ 	.short	0x000a
        /*0042*/ 	.short	0x0034
        /*0044*/ 	.byte	0x00, 0xf0, 0x11, 0x00


	//----- nvinfo : EIATTR_KPARAM_INFO
	.align		4
.L_24:
        /*0048*/ 	.byte	0x04, 0x17
        /*004a*/ 	.short	(.L_26 - .L_25)
.L_25:
        /*004c*/ 	.word	0x00000000
        /*0050*/ 	.short	0x0009
        /*0052*/ 	.short	0x0030
        /*0054*/ 	.byte	0x00, 0xf0, 0x11, 0x00


	//----- nvinfo : EIATTR_KPARAM_INFO
	.align		4
.L_26:
        /*0058*/ 	.byte	0x04, 0x17
        /*005a*/ 	.short	(.L_28 - .L_27)
.L_27:
        /*005c*/ 	.word	0x00000000
        /*0060*/ 	.short	0x0008
        /*0062*/ 	.short	0x002c
        /*0064*/ 	.byte	0x00, 0xf0, 0x11, 0x00


	//----- nvinfo : EIATTR_KPARAM_INFO
	.align		4
.L_28:
        /*0068*/ 	.byte	0x04, 0x17
        /*006a*/ 	.short	(.L_30 - .L_29)
.L_29:
        /*006c*/ 	.word	0x00000000
        /*0070*/ 	.short	0x0007
        /*0072*/ 	.short	0x0028
        /*0074*/ 	.byte	0x00, 0xf0, 0x11, 0x00


	//----- nvinfo : EIATTR_KPARAM_INFO
	.align		4
.L_30:
        /*0078*/ 	.byte	0x04, 0x17
        /*007a*/ 	.short	(.L_32 - .L_31)
.L_31:
        /*007c*/ 	.word	0x00000000
        /*0080*/ 	.short	0x0006
        /*0082*/ 	.short	0x0024
        /*0084*/ 	.byte	0x00, 0xf0, 0x11, 0x00


	//----- nvinfo : EIATTR_KPARAM_INFO
	.align		4
.L_32:
        /*0088*/ 	.byte	0x04, 0x17
        /*008a*/ 	.short	(.L_34 - .L_33)
.L_33:
        /*008c*/ 	.word	0x00000000
        /*0090*/ 	.short	0x0005
        /*0092*/ 	.short	0x0020
        /*0094*/ 	.byte	0x00, 0xf0, 0x11, 0x00


	//----- nvinfo : EIATTR_KPARAM_INFO
	.align		4
.L_34:
        /*0098*/ 	.byte	0x04, 0x17
        /*009a*/ 	.short	(.L_36 - .L_35)
.L_35:
        /*009c*/ 	.word	0x00000000
        /*00a0*/ 	.short	0x0004
        /*00a2*/ 	.short	0x001c
        /*00a4*/ 	.byte	0x00, 0xf0, 0x11, 0x00


	//----- nvinfo : EIATTR_KPARAM_INFO
	.align		4
.L_36:
        /*00a8*/ 	.byte	0x04, 0x17
        /*00aa*/ 	.short	(.L_38 - .L_37)
.L_37:
        /*00ac*/ 	.word	0x00000000
        /*00b0*/ 	.short	0x0003
        /*00b2*/ 	.short	0x0018
        /*00b4*/ 	.byte	0x00, 0xf0, 0x11, 0x00


	//----- nvinfo : EIATTR_KPARAM_INFO
	.align		4
.L_38:
        /*00b8*/ 	.byte	0x04, 0x17
        /*00ba*/ 	.short	(.L_40 - .L_39)
.L_39:
        /*00bc*/ 	.word	0x00000000
        /*00c0*/ 	.short	0x0002
        /*00c2*/ 	.short	0x0010
        /*00c4*/ 	.byte	0x00, 0xf4, 0x21, 0x00


	//----- nvinfo : EIATTR_KPARAM_INFO
	.align		4
.L_40:
        /*00c8*/ 	.byte	0x04, 0x17
        /*00ca*/ 	.short	(.L_42 - .L_41)
.L_41:
        /*00cc*/ 	.word	0x00000000
        /*00d0*/ 	.short	0x0001
        /*00d2*/ 	.short	0x0008
        /*00d4*/ 	.byte	0x00, 0xf4, 0x21, 0x00


	//----- nvinfo : EIATTR_KPARAM_INFO
	.align		4
.L_42:
        /*00d8*/ 	.byte	0x04, 0x17
        /*00da*/ 	.short	(.L_44 - .L_43)
.L_43:
        /*00dc*/ 	.word	0x00000000
        /*00e0*/ 	.short	0x0000
        /*00e2*/ 	.short	0x0000
        /*00e4*/ 	.byte	0x00, 0xf4, 0x21, 0x00


	//----- nvinfo : EIATTR_EXPLICIT_CLUSTER
	.align		4
.L_44:
        /*00e8*/ 	.byte	0x01, 0x3e
	.zero		2


	//----- nvinfo : EIATTR_CTA_PER_CLUSTER
	.align		4
        /*00ec*/ 	.byte	0x04, 0x3d
        /*00ee*/ 	.short	(.L_46 - .L_45)
.L_45:
        /*00f0*/ 	.word	0x00000004
        /*00f4*/ 	.word	0x00000001
        /*00f8*/ 	.word	0x00000001


	//----- nvinfo : EIATTR_AT_ENTRY_FRAGMENTS
	.align		4
.L_46:
        /*00fc*/ 	.byte	0x04, 0x4f
        /*00fe*/ 	.short	(.L_48 - .L_47)


	//   ....[0]....
.L_47:
        /*0100*/ 	.word	0x00000004


	//----- nvinfo : EIATTR_RESERVED_SMEM_USED
	.align		4
.L_48:
        /*0104*/ 	.byte	0x01, 0x41
	.zero		2


	//----- nvinfo : EIATTR_SPARSE_MMA_MASK
	.align		4
        /*0108*/ 	.byte	0x03, 0x50
        /*010a*/ 	.short	0x0000


	//----- nvinfo : EIATTR_TCGEN05_1CTA_USED
	.align		4
        /*010c*/ 	.byte	0x01, 0x51
	.zero		2


	//----- nvinfo : EIATTR_MAXREG_COUNT
	.align		4
        /*0110*/ 	.byte	0x03, 0x1b
        /*0112*/ 	.short	0x00ff


	//----- nvinfo : EIATTR_NUM_BARRIERS
	.align		4
        /*0114*/ 	.byte	0x02, 0x4c
        /*0116*/ 	.byte	0x01
	.zero		1


	//----- nvinfo : EIATTR_INT_WARP_WIDE_INSTR_OFFSETS
	.align		4
        /*0118*/ 	.byte	0x04, 0x31
        /*011a*/ 	.short	(.L_50 - .L_49)


	//   ....[0]....
.L_49:
        /*011c*/ 	.word	0x00001590


	//   ....[1]....
        /*0120*/ 	.word	0x000015e0


	//   ....[2]....
        /*0124*/ 	.word	0x00001670


	//   ....[3]....
        /*0128*/ 	.word	0x00004e70


	//   ....[4]....
        /*012c*/ 	.word	0x00004ec0


	//----- nvinfo : EIATTR_COOP_GROUP_MASK_REGIDS
	.align		4
.L_50:
        /*0130*/ 	.byte	0x04, 0x29
        /*0132*/ 	.short	(.L_52 - .L_51)


	//   ....[0]....
.L_51:
        /*0134*/ 	.word	0xffffffff


	//   ....[1]....
        /*0138*/ 	.word	0xffffffff


	//   ....[2]....
        /*013c*/ 	.word	0xffffffff


	//   ....[3]....
        /*0140*/ 	.word	0xffffffff


	//----- nvinfo : EIATTR_COOP_GROUP_INSTR_OFFSETS
	.align		4
.L_52:
        /*0144*/ 	.byte	0x04, 0x28
        /*0146*/ 	.short	(.L_54 - .L_53)


	//   ....[0]....
.L_53:
        /*0148*/ 	.word	0x00000060


	//   ....[1]....
        /*014c*/ 	.word	0x00000310


	//   ....[2]....
        /*0150*/ 	.word	0x00004d10


	//   ....[3]....
        /*0154*/ 	.word	0x00004f70


	//----- nvinfo : EIATTR_VRC_CTA_INIT_COUNT
	.align		4
.L_54:
        /*0158*/ 	.byte	0x02, 0x4a
        /*015a*/ 	.byte	0x80
	.zero		1


	//----- nvinfo : EIATTR_MBARRIER_INSTR_OFFSETS
	.align		4
        /*015c*/ 	.byte	0x04, 0x39
        /*015e*/ 	.short	(.L_56 - .L_55)


	//   ....[0]....
.L_55:
        /*0160*/ 	.word	0x00001820
        /*0164*/ 	.word	0x000000ff
        /*0168*/ 	.word	0x00000000
        /*016c*/ 	.short	0x0100
        /*016e*/ 	.byte	0x0d
	.zero		1


	//   ....[1]....
        /*0170*/ 	.word	0x00001900
        /*0174*/ 	.word	0x000000ff
        /*0178*/ 	.word	0x00007808
        /*017c*/ 	.short	0x0100
        /*017e*/ 	.byte	0x0b
	.zero		1


	//   ....[2]....
        /*0180*/ 	.word	0x00003bf0
        /*0184*/ 	.word	0x000000ff
        /*0188*/ 	.word	0x00000000
        /*018c*/ 	.short	0x010a
        /*018e*/ 	.byte	0x18
	.zero		1


	//   ....[3]....
        /*0190*/ 	.word	0x000047b0
        /*0194*/ 	.word	0x000000ff
        /*0198*/ 	.word	0x00000000
        /*019c*/ 	.short	0x010a
        /*019e*/ 	.byte	0x0d
	.zero		1


	//   ....[4]....
        /*01a0*/ 	.word	0x000048b0
        /*01a4*/ 	.word	0x000000ff
        /*01a8*/ 	.word	0x00007800
        /*01ac*/ 	.short	0x0108
        /*01ae*/ 	.byte	0x0b
	.zero		1


	//   ....[5]....
        /*01b0*/ 	.word	0x00004900
        /*01b4*/ 	.word	0x000000ff
        /*01b8*/ 	.word	0x00007808
        /*01bc*/ 	.short	0x0108
        /*01be*/ 	.byte	0x0b
	.zero		1


	//   ....[6]....
        /*01c0*/ 	.word	0x00004f90
        /*01c4*/ 	.word	0x000000ff
        /*01c8*/ 	.word	0x00000000
        /*01cc*/ 	.short	0x010a
        /*01ce*/ 	.byte	0x18
	.zero		1


	//   ....[7]....
        /*01d0*/ 	.word	0x00004fc0
        /*01d4*/ 	.word	0x000000ff
        /*01d8*/ 	.word	0x00000000
        /*01dc*/ 	.short	0x010a
        /*01de*/ 	.byte	0x0d
	.zero		1


	//----- nvinfo : EIATTR_NUM_MBARRIERS
	.align		4
.L_56:
        /*01e0*/ 	.byte	0x03, 0x38
        /*01e2*/ 	.short	0x0002


	//----- nvinfo : EIATTR_EXIT_INSTR_OFFSETS
	.align		4
        /*01e4*/ 	.byte	0x04, 0x1c
        /*01e6*/ 	.short	(.L_58 - .L_57)


	//   ....[0]....
.L_57:
        /*01e8*/ 	.word	0x00004f80


	//----- nvinfo : EIATTR_REQNTID
	.align		4
.L_58:
        /*01ec*/ 	.byte	0x04, 0x10
        /*01ee*/ 	.short	(.L_60 - .L_59)
.L_59:
        /*01f0*/ 	.word	0x00000080
        /*01f4*/ 	.word	0x00000001
        /*01f8*/ 	.word	0x00000001


	//----- nvinfo : EIATTR_CRS_STACK_SIZE
	.align		4
.L_60:
        /*01fc*/ 	.byte	0x04, 0x1e
        /*01fe*/ 	.short	(.L_62 - .L_61)
.L_61:
        /*0200*/ 	.word	0x00000000


	//----- nvinfo : EIATTR_CBANK_PARAM_SIZE
	.align		4
.L_62:
        /*0204*/ 	.byte	0x03, 0x19
        /*0206*/ 	.short	0x0050


	//----- nvinfo : EIATTR_PARAM_CBANK
	.align		4
        /*0208*/ 	.byte	0x04, 0x0a
        /*020a*/ 	.short	(.L_64 - .L_63)
	.align		4
.L_63:
        /*020c*/ 	.word	index@(.nv.constant0.matmul_kernel)
        /*0210*/ 	.short	0x0380
        /*0212*/ 	.short	0x0050


	//----- nvinfo : EIATTR_SW_WAR
	.align		4
.L_64:
        /*0214*/ 	.byte	0x04, 0x36
        /*0216*/ 	.short	(.L_66 - .L_65)
.L_65:
        /*0218*/ 	.word	0x00000008
.L_66:


//--------------------- .nv.compat                --------------------------
	.section	.nv.compat,"",@"SHT_CUDA_COMPAT_INFO"
	.align	4
        /*0000*/ 	.byte	0x02, 0x02, 0x02, 0x00, 0x02, 0x05, 0x05, 0x00, 0x02, 0x03, 0x00, 0x00, 0x02, 0x06, 0x01, 0x00


//--------------------- .nv.callgraph             --------------------------
	.section	.nv.callgraph,"",@"SHT_CUDA_CALLGRAPH"
	.align	4
	.sectionentsize	8
	.align		4
        /*0000*/ 	.word	0x00000000
	.align		4
        /*0004*/ 	.word	0xffffffff
	.align		4
        /*0008*/ 	.word	0x00000000
	.align		4
        /*000c*/ 	.word	0xfffffffe
	.align		4
        /*0010*/ 	.word	0x00000000
	.align		4
        /*0014*/ 	.word	0xfffffffd
	.align		4
        /*0018*/ 	.word	0x00000000
	.align		4
        /*001c*/ 	.word	0xfffffffc


//--------------------- .text.matmul_kernel       --------------------------
	.section	.text.matmul_kernel,"ax",@progbits
	.align	128
        .global         matmul_kernel
        .type           matmul_kernel,@function
        .size           matmul_kernel,(.L_x_20 - matmul_kernel)
        .other          matmul_kernel,@"STO_CUDA_ENTRY STV_DEFAULT"
matmul_kernel:
.text.matmul_kernel:
[----:B------:R-:W1:Y:S01]  /*0000*/  LDC R1, c[0x0][0x37c] ;  /* 0x0000df00ff017b82 */ /* 0x000e620000000800 */
[----:B------:R-:W2:Y:S02]  /*0010*/  S2R R0, SR_TID.X ;  /* 0x0000000000007919 */ /* 0x000ea40000002100 */
[----:B--2---:R-:W-:-:S13]  /*0020*/  ISETP.GE.U32.AND P0, PT, R0, 0x20, PT ;  /* 0x000000200000780c */ /* 0x004fda0003f06070 */
[----:B------:R-:W-:Y:S02]  /*0030*/  VOTEU.ANY UP0, P0 ;  /* 0x0000000000ff7886 */ /* 0x000fe40000000100 */
[----:B-1----:R-:W-:Y:S05]  /*0040*/  BRA.U UP0, `(.L_x_0) ;  /* 0x0000000100b47547 */ /* 0x002fea000b800000 */
[----:B------:R-:W1:Y:S01]  /*0050*/  S2UR UR6, SR_CgaCtaId ;  /* 0x00000000000679c3 */ /* 0x000e620000008800 */
[----:B------:R-:W-:Y:S01]  /*0060*/  NOP ;  /* 0x0000000000007918 */ /* 0x000fe20000000000 */
[----:B------:R-:W-:Y:S02]  /*0070*/  UMOV UR4, 0x40 ;  /* 0x0000004000047882 */ /* 0x000fe40000000000 */
[----:B-1----:R-:W-:-:S09]  /*0080*/  ULEA UR4, UR6, UR4, 0x18 ;  /* 0x0000000406047291 */ /* 0x002fd2000f8ec0ff */
[----:B------:R-:W1:Y:S01]  /*0090*/  LDS.U8 R2, [UR4] ;  /* 0x00000004ff027984 */ /* 0x000e620008000000 */
[----:B------:R-:W-:Y:S02]  /*00a0*/  UMOV UR4, 0x400 ;  /* 0x0000040000047882 */ /* 0x000fe40000000000 */
[----:B------:R-:W-:Y:S01]  /*00b0*/  ULEA UR4, UR6, UR4, 0x18 ;  /* 0x0000000406047291 */ /* 0x000fe2000f8ec0ff */
[----:B-1----:R-:W-:-:S13]  /*00c0*/  ISETP.NE.AND P0, PT, R2, RZ, PT ;  /* 0x000000ff0200720c */ /* 0x002fda0003f05270 */
[----:B------:R-:W-:Y:S05]  /*00d0*/  @P0 BRA `(.L_x_1) ;  /* 0x0000000000780947 */ /* 0x000fea0003800000 */
[----:B------:R-:W-:-:S13]  /*00e0*/  ELECT P0, URZ, PT ;  /* 0x0000000000ff782f */ /* 0x000fda0003800000 */
[----:B------:R-:W-:Y:S05]  /*00f0*/  @!P0 BRA `(.L_x_2) ;  /* 0x0000000000808947 */ /* 0x000fea0003800000 */
[----:B------:R-:W-:Y:S01]  /*0100*/  UMOV UR5, 0x1 ;  /* 0x0000000100057882 */ /* 0x000fe20000000000 */
[----:B------:R-:W-:-:S04]  /*0110*/  IMAD.MOV.U32 R5, RZ, RZ, 0x1 ;  /* 0x00000001ff057424 */ /* 0x000fc800078e00ff */
[----:B------:R-:W-:Y:S04]  /*0120*/  DEPBAR.LE SB1, 0x36 ;  /* 0x00009d800000791a */ /* 0x000fe80000000000 */
[----:B------:R-:W1:Y:S02]  /*0130*/  UTCATOMSWS.FIND_AND_SET.ALIGN UP1, UR5, UR5 ;  /* 0x00000005000575e3 */ /* 0x000e640008020800 */
[----:B-1----:R-:W-:-:S04]  /*0140*/  PLOP3.LUT P0, PT, PT, PT, UP1, 0x80, 0x8 ;  /* 0x000000000008781c */ /* 0x002fc80003f0f018 */
[----:B------:R-:W-:-:S04]  /*0150*/  SEL R2, RZ, 0xffffffff, !P0 ;  /* 0xffffffffff027807 */ /* 0x000fc80004000000 */
[----:B------:R-:W-:Y:S01]  /*0160*/  ISETP.NE.AND P0, PT, R2, RZ, PT ;  /* 0x000000ff0200720c */ /* 0x000fe20003f05270 */
[----:B------:R-:W-:-:S12]  /*0170*/  IMAD.U32 R2, RZ, RZ, UR5 ;  /* 0x00000005ff027e24 */ /* 0x000fd8000f8e00ff */
[----:B------:R-:W-:Y:S05]  /*0180*/  @P0 BRA `(.L_x_3) ;  /* 0x0000000000240947 */ /* 0x000fea0003800000 */
.L_x_4:
[----:B------:R-:W-:Y:S05]  /*0190*/  NANOSLEEP 0x64 ;  /* 0x000000640000795d */ /* 0x000fea0003800000 */
[----:B------:R-:W-:-:S05]  /*01a0*/  UMOV UR5, 0x1 ;  /* 0x0000000100057882 */ /* 0x000fca0000000000 */
[----:B------:R-:W-:Y:S04]  /*01b0*/  DEPBAR.LE SB1, 0x36 ;  /* 0x00009d800000791a */ /* 0x000fe80000000000 */
[----:B------:R-:W1:Y:S02]  /*01c0*/  UTCATOMSWS.FIND_AND_SET.ALIGN UP1, UR5, UR5 ;  /* 0x00000005000575e3 */ /* 0x000e640008020800 */
[----:B-1----:R-:W-:-:S04]  /*01d0*/  PLOP3.LUT P0, PT, PT, PT, UP1, 0x80, 0x8 ;  /* 0x000000000008781c */ /* 0x002fc80003f0f018 */
[----:B------:R-:W-:-:S04]  /*01e0*/  SEL R2, RZ, 0xffffffff, !P0 ;  /* 0xffffffffff027807 */ /* 0x000fc80004000000 */
[----:B------:R-:W-:Y:S01]  /*01f0*/  ISETP.NE.AND P0, PT, R2, RZ, PT ;  /* 0x000000ff0200720c */ /* 0x000fe20003f05270 */
[----:B------:R-:W-:-:S12]  /*0200*/  IMAD.U32 R2, RZ, RZ, UR5 ;  /* 0x00000005ff027e24 */ /* 0x000fd8000f8e00ff */
[----:B------:R-:W-:Y:S05]  /*0210*/  @!P0 BRA `(.L_x_4) ;  /* 0xfffffffc00dc8947 */ /* 0x000fea000383ffff */
.L_x_3:
[C---:B------:R-:W-:Y:S01]  /*0220*/  VIADD R4, R2.reuse, 0x10 ;  /* 0x0000001002047836 */ /* 0x040fe20000000000 */
[----:B------:R-:W-:Y:S01]  /*0230*/  UMOV UR5, 0x50 ;  /* 0x0000005000057882 */ /* 0x000fe20000000000 */
[C---:B------:R-:W-:Y:S01]  /*0240*/  SHF.L.U32 R3, R5.reuse, R2, RZ ;  /* 0x0000000205037219 */ /* 0x040fe200000006ff */
[----:B------:R-:W-:Y:S01]  /*0250*/  ULEA UR5, UR6, UR5, 0x18 ;  /* 0x0000000506057291 */ /* 0x000fe2000f8ec0ff */
[----:B------:R-:W-:Y:S01]  /*0260*/  IMAD.SHL.U32 R2, R2, 0x20, RZ ;  /* 0x0000002002027824 */ /* 0x000fe200078e00ff */
[----:B------:R-:W-:-:S04]  /*0270*/  SHF.L.U32 R4, R5, R4, RZ ;  /* 0x0000000405047219 */ /* 0x000fc800000006ff */
[----:B------:R-:W-:-:S05]  /*0280*/  LOP3.LUT R3, R4, R3, RZ, 0xfc, !PT ;  /* 0x0000000304037212 */ /* 0x000fca00078efcff */
[----:B------:R1:W-:Y:S04]  /*0290*/  ATOMS.OR RZ, [UR5], R3 ;  /* 0x00000003ffff798c */ /* 0x0003e8000b000005 */
[----:B------:R1:W-:Y:S01]  /*02a0*/  STS [UR4], R2 ;  /* 0x00000002ff007988 */ /* 0x0003e20008000804 */
[----:B------:R-:W-:Y:S05]  /*02b0*/  BRA `(.L_x_2) ;  /* 0x0000000000107947 */ /* 0x000fea0003800000 */
.L_x_1:
[----:B------:R-:W-:-:S05]  /*02c0*/  IMAD.MOV.U32 R2, RZ, RZ, -0x1 ;  /* 0xffffffffff027424 */ /* 0x000fca00078e00ff */
[----:B------:R1:W-:Y:S02]  /*02d0*/  STS [UR4], R2 ;  /* 0x00000002ff007988 */ /* 0x0003e40008000804 */
[----:B-1----:R-:W-:-:S07]  /*02e0*/  MOV R2, 0x300 ;  /* 0x0000030000027802 */ /* 0x002fce0000000f00 */
[----:B------:R-:W-:Y:S05]  /*02f0*/  CALL.REL.NOINC `($__internal_1_$__cuda_sm10x_tcgen05_guardrail_trap_phase_invalid_during_alloc) ;  /* 0x0000004c00487944 */ /* 0x000fea0003c00000 */
.L_x_2:
[----:B------:R-:W-:Y:S05]  /*0300*/  WARPSYNC.ALL ;  /* 0x0000000000007948 */ /* 0x000fea0003800000 */
[----:B------:R-:W-:Y:S01]  /*0310*/  NOP ;  /* 0x0000000000007918 */ /* 0x000fe20000000000 */
.L_x_0:
[----:B------:R-:W2:Y:S08]  /*0320*/  LDC.64 R8, c[0x0][0x398] ;  /* 0x0000e600ff087b82 */ /* 0x000eb00000000a00 */
[----:B------:R-:W3:Y:S02]  /*0330*/  S2UR UR5, SR_CgaSize ;  /* 0x00000000000579c3 */ /* 0x000ee40000008a00 */
[----:B---3--:R-:W-:-:S12]  /*0340*/  UIMAD UR5, UR5, -0xa0, URZ ;  /* 0xffffff60050578a4 */ /* 0x008fd8000f8e02ff */
[----:B------:R-:W3:Y:S01]  /*0350*/  LDCU UR5, c[0x0][UR5+0x2b0] ;  /* 0x00005600050577ac */ /* 0x000ee20008000800 */
[----:B------:R-:W4:Y:S01]  /*0360*/  LDCU UR14, c[0x0][0x3a0] ;  /* 0x00007400ff0e77ac */ /* 0x000f220008000800 */
[----:B------:R-:W5:Y:S01]  /*0370*/  S2UR UR4, SR_CTAID.X ;  /* 0x00000000000479c3 */ /* 0x000f620000002500 */
[----:B------:R-:W-:Y:S01]  /*0380*/  UMOV UR11, 0x400 ;  /* 0x00000400000b7882 */ /* 0x000fe20000000000 */
[----:B------:R-:W1:Y:S01]  /*0390*/  LDCU.64 UR24, c[0x0][0x3a8] ;  /* 0x00007500ff1877ac */ /* 0x000e620008000a00 */
[----:B------:R-:W1:Y:S01]  /*03a0*/  LDCU.128 UR16, c[0x0][0x380] ;  /* 0x00007000ff1077ac */ /* 0x000e620008000c00 */
[----:B------:R-:W1:Y:S01]  /*03b0*/  LDCU UR12, c[0x0][0x3b0] ;  /* 0x00007600ff0c77ac */ /* 0x000e620008000800 */
[----:B------:R-:W3:Y:S01]  /*03c0*/  LDCU.64 UR22, c[0x0][0x358] ;  /* 0x00006b00ff1677ac */ /* 0x000ee20008000a00 */
[----:B-12---:R-:W-:Y:S01]  /*03d0*/  VIADD R2, R9, 0x3f ;  /* 0x0000003f09027836 */ /* 0x006fe20000000000 */
[----:B------:R-:W-:Y:S01]  /*03e0*/  ISETP.NE.AND P4, PT, R8, RZ, PT ;  /* 0x000000ff0800720c */ /* 0x000fe20003f85270 */
[----:B----4-:R-:W-:-:S02]  /*03f0*/  UIADD3 UR8, UPT, UPT, UR14, 0x1f, URZ ;  /* 0x0000001f0e087890 */ /* 0x010fc4000fffe0ff */
[----:B------:R-:W-:Y:S01]  /*0400*/  UIADD3 UR9, UPT, UPT, UR14, -0x20, URZ ;  /* 0xffffffe00e097890 */ /* 0x000fe2000fffe0ff */
[----:B------:R-:W-:Y:S01]  /*0410*/  SHF.R.S32.HI R3, RZ, 0x1f, R2 ;  /* 0x0000001fff037819 */ /* 0x000fe20000011402 */
[----:B------:R-:W-:Y:S01]  /*0420*/  UISETP.GT.AND UP2, UPT, UR8, 0x1f, UPT ;  /* 0x0000001f0800788c */ /* 0x000fe2000bf44270 */
[----:B------:R-:W-:Y:S01]  /*0430*/  IMAD.U32 R23, RZ, RZ, UR24 ;  /* 0x00000018ff177e24 */ /* 0x000fe2000f8e00ff */
[----:B-----5:R-:W-:Y:S01]  /*0440*/  I2FP.F32.U32 R6, UR4 ;  /* 0x0000000400067c45 */ /* 0x020fe20008201000 */
[----:B------:R-:W1:Y:S01]  /*0450*/  S2UR UR4, SR_CgaCtaId ;  /* 0x00000000000479c3 */ /* 0x000e620000008800 */
[----:B------:R-:W-:Y:S01]  /*0460*/  LEA.HI R3, R3, R2, RZ, 0x6 ;  /* 0x0000000203037211 */ /* 0x000fe200078f30ff */
[----:B------:R-:W-:Y:S01]  /*0470*/  UISETP.GT.AND UP1, UPT, UR8, 0x3f, UPT ;  /* 0x0000003f0800788c */ /* 0x000fe2000bf24270 */
[----:B------:R-:W-:Y:S02]  /*0480*/  IMAD.U32 R25, RZ, RZ, UR24 ;  /* 0x00000018ff197e24 */ /* 0x000fe4000f8e00ff */
[----:B---3--:R-:W-:Y:S01]  /*0490*/  FMUL R6, R6, UR5 ;  /* 0x0000000506067c20 */ /* 0x008fe20008400000 */
[----:B------:R-:W-:Y:S01]  /*04a0*/  SHF.R.S32.HI R3, RZ, 0x6, R3 ;  /* 0x00000006ff037819 */ /* 0x000fe20000011403 */
[----:B------:R-:W-:-:S02]  /*04b0*/  USEL UR5, URZ, 0x4, !UP2 ;  /* 0x00000004ff057887 */ /* 0x000fc4000d000000 */
[----:B------:R-:W2:Y:S01]  /*04c0*/  F2I.U32.TRUNC.NTZ R7, R6 ;  /* 0x0000000600077305 */ /* 0x000ea2000020f000 */
[----:B------:R-:W-:Y:S01]  /*04d0*/  BAR.SYNC.DEFER_BLOCKING 0x0 ;  /* 0x0000000000007b1d */ /* 0x000fe20000010000 */
[----:B------:R-:W-:Y:S01]  /*04e0*/  IMAD.SHL.U32 R4, R3, 0x8, RZ ;  /* 0x0000000803047824 */ /* 0x000fe200078e00ff */
[----:B------:R-:W-:Y:S01]  /*04f0*/  PLOP3.LUT P6, PT, PT, PT, UP1, 0x80, 0x8 ;  /* 0x000000000008781c */ /* 0x000fe20003fcf018 */
[----:B------:R-:W-:-:S03]  /*0500*/  IMAD.U32 R98, RZ, RZ, UR5 ;  /* 0x00000005ff627e24 */ /* 0x000fc6000f8e00ff */
[----:B------:R-:W-:Y:S01]  /*0510*/  IABS R11, R4 ;  /* 0x00000004000b7213 */ /* 0x000fe20000000000 */
[----:B------:R-:W-:Y:S01]  /*0520*/  UMOV UR6, 0x1 ;  /* 0x0000000100067882 */ /* 0x000fe20000000000 */
[----:B------:R-:W3:Y:S02]  /*0530*/  LDCU UR5, c[0x0][0x3a4] ;  /* 0x00007480ff0577ac */ /* 0x000ee40008000800 */
[----:B------:R-:W4:Y:S01]  /*0540*/  I2F.RP R5, R11 ;  /* 0x0000000b00057306 */ /* 0x000f220000209400 */
[----:B--2---:R-:W-:Y:S01]  /*0550*/  IABS R12, R7 ;  /* 0x00000007000c7213 */ /* 0x004fe20000000000 */
[----:B-1----:R-:W-:Y:S02]  /*0560*/  USHF.L.U32 UR10, UR4, 0x4, URZ ;  /* 0x00000004040a7899 */ /* 0x002fe400080006ff */
[----:B------:R-:W-:Y:S02]  /*0570*/  ULEA UR11, UR4, UR11, 0x18 ;  /* 0x0000000b040b7291 */ /* 0x000fe4000f8ec0ff */
[----:B------:R-:W-:-:S02]  /*0580*/  ULOP3.LUT UR10, UR10, 0x30, URZ, 0xc0, !UPT ;  /* 0x000000300a0a7892 */ /* 0x000fc4000f8ec0ff */
[----:B------:R-:W-:Y:S01]  /*0590*/  UIADD3 UR13, UPT, UPT, UR11, 0x7800, URZ ;  /* 0x000078000b0d7890 */ /* 0x000fe2000fffe0ff */
[----:B----4-:R-:W1:Y:S04]  /*05a0*/  MUFU.RCP R5, R5 ;  /* 0x0000000500057308 */ /* 0x010e680000001000 */
[----:B------:R-:W2:Y:S01]  /*05b0*/  LDS R22, [UR11] ;  /* 0x0000000bff167984 */ /* 0x000ea20008000800 */
[----:B-1----:R-:W-:Y:S01]  /*05c0*/  VIADD R2, R5, 0xffffffe ;  /* 0x0ffffffe05027836 */ /* 0x002fe20000000000 */
[----:B------:R-:W-:-:S03]  /*05d0*/  IABS R5, R4 ;  /* 0x0000000400057213 */ /* 0x000fc60000000000 */
[----:B------:R1:W4:Y:S02]  /*05e0*/  F2I.FTZ.U32.TRUNC.NTZ R3, R2 ;  /* 0x0000000200037305 */ /* 0x000324000021f000 */
[----:B-1----:R-:W-:Y:S02]  /*05f0*/  IMAD.MOV.U32 R2, RZ, RZ, RZ ;  /* 0x000000ffff027224 */ /* 0x002fe400078e00ff */
[----:B----4-:R-:W-:-:S04]  /*0600*/  IMAD.MOV R10, RZ, RZ, -R3 ;  /* 0x000000ffff0a7224 */ /* 0x010fc800078e0a03 */
[----:B------:R-:W-:Y:S01]  /*0610*/  IMAD R13, R10, R11, RZ ;  /* 0x0000000b0a0d7224 */ /* 0x000fe200078e02ff */
[----:B--2---:R-:W-:Y:S01]  /*0620*/  R2UR UR30, R22 ;  /* 0x00000000161e72ca */ /* 0x004fe200000e0000 */
[----:B------:R-:W-:Y:S02]  /*0630*/  IMAD.MOV.U32 R10, RZ, RZ, R12 ;  /* 0x000000ffff0a7224 */ /* 0x000fe400078e000c */
[----:B------:R-:W-:Y:S01]  /*0640*/  IMAD.HI.U32 R3, R3, R13, R2 ;  /* 0x0000000d03037227 */ /* 0x000fe200078e0002 */
[----:B------:R-:W-:-:S03]  /*0650*/  IABS R13, R8 ;  /* 0x00000008000d7213 */ /* 0x000fc60000000000 */
[----:B------:R-:W-:Y:S02]  /*0660*/  IMAD.MOV R2, RZ, RZ, -R5 ;  /* 0x000000ffff027224 */ /* 0x000fe400078e0a05 */
[----:B------:R-:W-:-:S04]  /*0670*/  IMAD.HI.U32 R3, R3, R10, RZ ;  /* 0x0000000a03037227 */ /* 0x000fc800078e00ff */
[----:B------:R-:W-:Y:S01]  /*0680*/  IMAD R2, R3, R2, R10 ;  /* 0x0000000203027224 */ /* 0x000fe200078e020a */
[----:B------:R-:W-:Y:S04]  /*0690*/  BAR.SYNC.DEFER_BLOCKING 0x0 ;  /* 0x0000000000007b1d */ /* 0x000fe80000010000 */
[----:B------:R-:W-:-:S13]  /*06a0*/  ISETP.GT.U32.AND P1, PT, R11, R2, PT ;  /* 0x000000020b00720c */ /* 0x000fda0003f24070 */
[----:B------:R-:W-:Y:S02]  /*06b0*/  @!P1 IMAD.IADD R2, R2, 0x1, -R11 ;  /* 0x0000000102029824 */ /* 0x000fe400078e0a0b */
[----:B------:R-:W-:Y:S01]  /*06c0*/  @!P1 VIADD R3, R3, 0x1 ;  /* 0x0000000103039836 */ /* 0x000fe20000000000 */
[----:B------:R-:W-:Y:S02]  /*06d0*/  ISETP.NE.AND P1, PT, R4, RZ, PT ;  /* 0x000000ff0400720c */ /* 0x000fe40003f25270 */
[----:B------:R-:W-:Y:S02]  /*06e0*/  ISETP.GE.U32.AND P0, PT, R2, R11, PT ;  /* 0x0000000b0200720c */ /* 0x000fe40003f06070 */
[----:B------:R-:W-:-:S04]  /*06f0*/  LOP3.LUT R2, R7, R4, RZ, 0x3c, !PT ;  /* 0x0000000407027212 */ /* 0x000fc800078e3cff */
[----:B------:R-:W-:Y:S01]  /*0700*/  ISETP.GE.AND P2, PT, R2, RZ, PT ;  /* 0x000000ff0200720c */ /* 0x000fe20003f46270 */
[----:B------:R-:W-:-:S06]  /*0710*/  VIADD R2, R8, 0x3f ;  /* 0x0000003f08027836 */ /* 0x000fcc0000000000 */
[----:B------:R-:W-:-:S04]  /*0720*/  @P0 VIADD R3, R3, 0x1 ;  /* 0x0000000103030836 */ /* 0x000fc80000000000 */
[----:B------:R-:W-:Y:S01]  /*0730*/  IMAD.MOV.U32 R5, RZ, RZ, R3 ;  /* 0x000000ffff057224 */ /* 0x000fe200078e0003 */
[----:B------:R-:W-:-:S03]  /*0740*/  SHF.R.S32.HI R3, RZ, 0x1f, R2 ;  /* 0x0000001fff037819 */ /* 0x000fc60000011402 */
[----:B------:R-:W-:Y:S01]  /*0750*/  @!P2 IMAD.MOV R5, RZ, RZ, -R5 ;  /* 0x000000ffff05a224 */ /* 0x000fe200078e0a05 */
[----:B------:R-:W-:Y:S02]  /*0760*/  @!P1 LOP3.LUT R5, RZ, R4, RZ, 0x33, !PT ;  /* 0x00000004ff059212 */ /* 0x000fe400078e33ff */
[----:B------:R-:W-:-:S03]  /*0770*/  LEA.HI R3, R3, R2, RZ, 0x6 ;  /* 0x0000000203037211 */ /* 0x000fc600078f30ff */
[----:B------:R-:W-:Y:S02]  /*0780*/  IMAD.SHL.U32 R10, R5, 0x8, RZ ;  /* 0x00000008050a7824 */ /* 0x000fe400078e00ff */
[----:B------:R-:W-:-:S03]  /*0790*/  IMAD.MOV R5, RZ, RZ, -R5 ;  /* 0x000000ffff057224 */ /* 0x000fc600078e0a05 */
[----:B------:R-:W-:Y:S01]  /*07a0*/  LEA.HI.SX32 R3, R3, -R10, 0x1a ;  /* 0x8000000a03037211 */ /* 0x000fe200078fd2ff */
[----:B------:R-:W-:-:S03]  /*07b0*/  IMAD R14, R4, R5, R7 ;  /* 0x00000005040e7224 */ /* 0x000fc600078e0207 */
[----:B------:R-:W-:Y:S02]  /*07c0*/  VIMNMX R15, PT, PT, R3, 0x8, PT ;  /* 0x00000008030f7848 */ /* 0x000fe40003fe0100 */
[----:B------:R-:W-:Y:S02]  /*07d0*/  IABS R7, R14 ;  /* 0x0000000e00077213 */ /* 0x000fe40000000000 */
[----:B------:R-:W-:-:S04]  /*07e0*/  IABS R11, R15 ;  /* 0x0000000f000b7213 */ /* 0x000fc80000000000 */
[----:B------:R-:W1:Y:S08]  /*07f0*/  I2F.RP R6, R11 ;  /* 0x0000000b00067306 */ /* 0x000e700000209400 */
[----:B-1----:R-:W1:Y:S02]  /*0800*/  MUFU.RCP R6, R6 ;  /* 0x0000000600067308 */ /* 0x002e640000001000 */
[----:B-1----:R-:W-:-:S06]  /*0810*/  VIADD R2, R6, 0xffffffe ;  /* 0x0ffffffe06027836 */ /* 0x002fcc0000000000 */
[----:B------:R1:W2:Y:S02]  /*0820*/  F2I.FTZ.U32.TRUNC.NTZ R3, R2 ;  /* 0x0000000200037305 */ /* 0x0002a4000021f000 */
[----:B-1----:R-:W-:Y:S02]  /*0830*/  IMAD.MOV.U32 R2, RZ, RZ, RZ ;  /* 0x000000ffff027224 */ /* 0x002fe400078e00ff */
[----:B--2---:R-:W-:-:S04]  /*0840*/  IMAD.MOV R12, RZ, RZ, -R3 ;  /* 0x000000ffff0c7224 */ /* 0x004fc800078e0a03 */
[----:B------:R-:W-:Y:S01]  /*0850*/  IMAD.MOV.U32 R4, RZ, RZ, R12 ;  /* 0x000000ffff047224 */ /* 0x000fe200078e000c */
[----:B------:R-:W-:-:S03]  /*0860*/  IABS R12, R15 ;  /* 0x0000000f000c7213 */ /* 0x000fc60000000000 */
[----:B------:R-:W-:Y:S02]  /*0870*/  IMAD R5, R4, R11, RZ ;  /* 0x0000000b04057224 */ /* 0x000fe400078e02ff */
[----:B------:R-:W-:Y:S02]  /*0880*/  IMAD.MOV.U32 R4, RZ, RZ, R7 ;  /* 0x000000ffff047224 */ /* 0x000fe400078e0007 */
[----:B------:R-:W-:-:S04]  /*0890*/  IMAD.HI.U32 R3, R3, R5, R2 ;  /* 0x0000000503037227 */ /* 0x000fc800078e0002 */
[----:B------:R-:W-:Y:S01]  /*08a0*/  IMAD.MOV R2, RZ, RZ, -R12 ;  /* 0x000000ffff027224 */ /* 0x000fe200078e0a0c */
[----:B------:R-:W-:Y:S01]  /*08b0*/  IABS R12, R9 ;  /* 0x00000009000c7213 */ /* 0x000fe20000000000 */
[----:B------:R-:W-:-:S03]  /*08c0*/  IMAD.HI.U32 R3, R3, R4, RZ ;  /* 0x0000000403037227 */ /* 0x000fc600078e00ff */
[----:B------:R-:W1:Y:S01]  /*08d0*/  I2F.RP R5, R12 ;  /* 0x0000000c00057306 */ /* 0x000e620000209400 */
[----:B------:R-:W-:-:S05]  /*08e0*/  IMAD R2, R3, R2, R4 ;  /* 0x0000000203027224 */ /* 0x000fca00078e0204 */
[----:B------:R-:W-:Y:S02]  /*08f0*/  ISETP.GT.U32.AND P1, PT, R11, R2, PT ;  /* 0x000000020b00720c */ /* 0x000fe40003f24070 */
[----:B------:R-:W2:Y:S08]  /*0900*/  I2F.RP R4, R13 ;  /* 0x0000000d00047306 */ /* 0x000eb00000209400 */
[----:B-1----:R-:W-:Y:S03]  /*0910*/  MUFU.RCP R5, R5 ;  /* 0x0000000500057308 */ /* 0x002fe60000001000 */
[----:B------:R-:W-:-:S02]  /*0920*/  @!P1 IMAD.IADD R2, R2, 0x1, -R11 ;  /* 0x0000000102029824 */ /* 0x000fc400078e0a0b */
[----:B------:R-:W-:Y:S01]  /*0930*/  @!P1 VIADD R3, R3, 0x1 ;  /* 0x0000000103039836 */ /* 0x000fe20000000000 */
[----:B------:R-:W-:Y:S02]  /*0940*/  ISETP.NE.AND P1, PT, R15, RZ, PT ;  /* 0x000000ff0f00720c */ /* 0x000fe40003f25270 */
[----:B------:R-:W-:Y:S01]  /*0950*/  ISETP.GE.U32.AND P0, PT, R2, R11, PT ;  /* 0x0000000b0200720c */ /* 0x000fe20003f06070 */
[----:B--2---:R-:W1:Y:S01]  /*0960*/  MUFU.RCP R4, R4 ;  /* 0x0000000400047308 */ /* 0x004e620000001000 */
[----:B------:R-:W-:-:S04]  /*0970*/  LOP3.LUT R2, R14, R15, RZ, 0x3c, !PT ;  /* 0x0000000f0e027212 */ /* 0x000fc800078e3cff */
[----:B------:R-:W-:-:S07]  /*0980*/  ISETP.GE.AND P2, PT, R2, RZ, PT ;  /* 0x000000ff0200720c */ /* 0x000fce0003f46270 */
[----:B------:R-:W-:-:S04]  /*0990*/  @P0 VIADD R3, R3, 0x1 ;  /* 0x0000000103030836 */ /* 0x000fc80000000000 */
[----:B------:R-:W-:Y:S02]  /*09a0*/  IMAD.MOV.U32 R6, RZ, RZ, R3 ;  /* 0x000000ffff067224 */ /* 0x000fe400078e0003 */
[----:B-1----:R-:W-:Y:S02]  /*09b0*/  VIADD R3, R4, 0xffffffe ;  /* 0x0ffffffe04037836 */ /* 0x002fe40000000000 */
[----:B------:R-:W-:Y:S01]  /*09c0*/  @!P2 IMAD.MOV R6, RZ, RZ, -R6 ;  /* 0x000000ffff06a224 */ /* 0x000fe200078e0a06 */
[----:B------:R-:W-:-:S03]  /*09d0*/  @!P1 LOP3.LUT R6, RZ, R15, RZ, 0x33, !PT ;  /* 0x0000000fff069212 */ /* 0x000fc600078e33ff */
[----:B------:R-:W1:Y:S02]  /*09e0*/  F2I.FTZ.U32.TRUNC.NTZ R3, R3 ;  /* 0x0000000300037305 */ /* 0x000e64000021f000 */
[----:B------:R-:W-:-:S04]  /*09f0*/  IMAD.MOV R2, RZ, RZ, -R6 ;  /* 0x000000ffff027224 */ /* 0x000fc800078e0a06 */
[----:B------:R-:W-:Y:S01]  /*0a00*/  IMAD R2, R15, R2, R14 ;  /* 0x000000020f027224 */ /* 0x000fe200078e020e */
[----:B------:R-:W-:Y:S01]  /*0a10*/  LOP3.LUT R15, R0, 0x3f, RZ, 0xc0, !PT ;  /* 0x0000003f000f7812 */ /* 0x000fe200078ec0ff */
[----:B------:R-:W-:Y:S02]  /*0a20*/  IMAD.SHL.U32 R14, R6, 0x40, RZ ;  /* 0x00000040060e7824 */ /* 0x000fe400078e00ff */
[----:B------:R-:W-:Y:S01]  /*0a30*/  IMAD.IADD R2, R10, 0x1, R2 ;  /* 0x000000010a027824 */ /* 0x000fe200078e0202 */
[----:B------:R-:W-:-:S03]  /*0a40*/  SHF.R.U32.HI R10, RZ, 0x5, R0 ;  /* 0x00000005ff0a7819 */ /* 0x000fc60000011600 */
[----:B------:R-:W-:Y:S01]  /*0a50*/  IMAD R15, R2, 0x40, R15 ;  /* 0x00000040020f7824 */ /* 0x000fe200078e020f */
[----:B------:R-:W-:Y:S01]  /*0a60*/  R2UR UR7, R10 ;  /* 0x000000000a0772ca */ /* 0x000fe200000e0000 */
[----:B-1----:R-:W-:Y:S02]  /*0a70*/  IMAD.MOV R4, RZ, RZ, -R3 ;  /* 0x000000ffff047224 */ /* 0x002fe400078e0a03 */
[----:B------:R-:W-:Y:S02]  /*0a80*/  IMAD.MOV.U32 R2, RZ, RZ, RZ ;  /* 0x000000ffff027224 */ /* 0x000fe400078e00ff */
[----:B------:R-:W-:Y:S01]  /*0a90*/  IMAD R7, R4, R13, RZ ;  /* 0x0000000d04077224 */ /* 0x000fe200078e02ff */
[----:B------:R-:W-:-:S03]  /*0aa0*/  IABS R4, R15 ;  /* 0x0000000f00047213 */ /* 0x000fc60000000000 */
[----:B------:R-:W-:-:S04]  /*0ab0*/  IMAD.HI.U32 R2, R3, R7, R2 ;  /* 0x0000000703027227 */ /* 0x000fc800078e0002 */
[----:B------:R-:W-:Y:S01]  /*0ac0*/  VIADD R3, R5, 0xffffffe ;  /* 0x0ffffffe05037836 */ /* 0x000fe20000000000 */
[----:B------:R-:W-:Y:S01]  /*0ad0*/  SHF.R.U32.HI R5, RZ, 0x5, R0 ;  /* 0x00000005ff057819 */ /* 0x000fe20000011600 */
[----:B------:R-:W-:-:S03]  /*0ae0*/  IMAD.HI.U32 R2, R2, R4, RZ ;  /* 0x0000000402027227 */ /* 0x000fc600078e00ff */
[----:B------:R-:W-:Y:S01]  /*0af0*/  SGXT.U32 R5, R5, 0x2 ;  /* 0x000000020505781a */ /* 0x000fe20000000000 */
[----:B------:R-:W1:Y:S01]  /*0b00*/  F2I.FTZ.U32.TRUNC.NTZ R3, R3 ;  /* 0x0000000300037305 */ /* 0x000e62000021f000 */
[----:B------:R-:W-:Y:S02]  /*0b10*/  IMAD.MOV R2, RZ, RZ, -R2 ;  /* 0x000000ffff027224 */ /* 0x000fe400078e0a02 */
[----:B------:R-:W-:Y:S02]  /*0b20*/  LOP3.LUT R5, R14, UR10, R5, 0xfe, !PT ;  /* 0x0000000a0e057c12 */ /* 0x000fe4000f8efe05 */
[----:B------:R-:W-:Y:S02]  /*0b30*/  IMAD R4, R13, R2, R4 ;  /* 0x000000020d047224 */ /* 0x000fe400078e0204 */
[----:B------:R-:W-:Y:S01]  /*0b40*/  IMAD.MOV.U32 R2, RZ, RZ, RZ ;  /* 0x000000ffff027224 */ /* 0x000fe200078e00ff */
[----:B------:R-:W-:Y:S02]  /*0b50*/  LOP3.LUT R16, R5, 0x4, RZ, 0xfc, !PT ;  /* 0x0000000405107812 */ /* 0x000fe400078efcff */
[----:B------:R-:W-:-:S02]  /*0b60*/  ISETP.GT.U32.AND P0, PT, R13, R4, PT ;  /* 0x000000040d00720c */ /* 0x000fc40003f04070 */
[----:B------:R-:W-:Y:S02]  /*0b70*/  IABS R17, R16 ;  /* 0x0000001000117213 */ /* 0x000fe40000000000 */
[----:B------:R-:W-:Y:S01]  /*0b80*/  IABS R11, R5 ;  /* 0x00000005000b7213 */ /* 0x000fe20000000000 */
[----:B-1----:R-:W-:Y:S01]  /*0b90*/  IMAD.MOV R7, RZ, RZ, -R3 ;  /* 0x000000ffff077224 */ /* 0x002fe200078e0a03 */
[C---:B------:R-:W-:Y:S02]  /*0ba0*/  LOP3.LUT R18, R5.reuse, 0x8, RZ, 0xfc, !PT ;  /* 0x0000000805127812 */ /* 0x040fe400078efcff */
[----:B------:R-:W-:Y:S01]  /*0bb0*/  LOP3.LUT R20, R5, 0xc, RZ, 0xfc, !PT ;  /* 0x0000000c05147812 */ /* 0x000fe200078efcff */
[----:B------:R-:W-:Y:S01]  /*0bc0*/  IMAD R7, R7, R12, RZ ;  /* 0x0000000c07077224 */ /* 0x000fe200078e02ff */
[----:B------:R-:W-:-:S03]  /*0bd0*/  IABS R19, R18 ;  /* 0x0000001200137213 */ /* 0x000fc60000000000 */
[----:B------:R-:W-:-:S04]  /*0be0*/  IMAD.HI.U32 R2, R3, R7, R2 ;  /* 0x0000000703027227 */ /* 0x000fc800078e0002 */
[----:B------:R-:W-:Y:S02]  /*0bf0*/  @!P0 IMAD.IADD R4, R4, 0x1, -R13 ;  /* 0x0000000104048824 */ /* 0x000fe400078e0a0d */
[----:B------:R-:W-:-:S03]  /*0c00*/  IMAD.HI.U32 R6, R2, R17, RZ ;  /* 0x0000001102067227 */ /* 0x000fc600078e00ff */
[----:B------:R-:W-:Y:S01]  /*0c10*/  ISETP.GT.U32.AND P0, PT, R13, R4, PT ;  /* 0x000000040d00720c */ /* 0x000fe20003f04070 */
[----:B------:R-:W-:-:S04]  /*0c20*/  IMAD.HI.U32 R3, R2, R11, RZ ;  /* 0x0000000b02037227 */ /* 0x000fc800078e00ff */
[----:B------:R-:W-:Y:S02]  /*0c30*/  IMAD.MOV R6, RZ, RZ, -R6 ;  /* 0x000000ffff067224 */ /* 0x000fe400078e0a06 */
[----:B------:R-:W-:Y:S02]  /*0c40*/  IMAD.MOV R3, RZ, RZ, -R3 ;  /* 0x000000ffff037224 */ /* 0x000fe400078e0a03 */
[----:B------:R-:W-:Y:S02]  /*0c50*/  IMAD R6, R12, R6, R17 ;  /* 0x000000060c067224 */ /* 0x000fe400078e0211 */
[----:B------:R-:W-:-:S03]  /*0c60*/  IMAD.HI.U32 R7, R2, R19, RZ ;  /* 0x0000001302077227 */ /* 0x000fc600078e00ff */
[C---:B------:R-:W-:Y:S01]  /*0c70*/  ISETP.GT.U32.AND P1, PT, R12.reuse, R6, PT ;  /* 0x000000060c00720c */ /* 0x040fe20003f24070 */
[----:B------:R-:W-:Y:S01]  /*0c80*/  IMAD R3, R12, R3, R11 ;  /* 0x000000030c037224 */ /* 0x000fe200078e020b */
[----:B------:R-:W-:Y:S01]  /*0c90*/  IABS R11, R20 ;  /* 0x00000014000b7213 */ /* 0x000fe20000000000 */
[----:B------:R-:W-:Y:S02]  /*0ca0*/  IMAD.MOV R7, RZ, RZ, -R7 ;  /* 0x000000ffff077224 */ /* 0x000fe400078e0a07 */
[----:B------:R-:W-:Y:S01]  /*0cb0*/  @!P0 IMAD.IADD R4, R4, 0x1, -R13 ;  /* 0x0000000104048824 */ /* 0x000fe200078e0a0d */
[----:B------:R-:W-:Y:S01]  /*0cc0*/  SHF.R.U32.HI R13, RZ, 0x6, R0 ;  /* 0x00000006ff0d7819 */ /* 0x000fe20000011600 */
[C---:B------:R-:W-:Y:S01]  /*0cd0*/  IMAD R7, R12.reuse, R7, R19 ;  /* 0x000000070c077224 */ /* 0x040fe200078e0213 */
[----:B------:R-:W-:Y:S01]  /*0ce0*/  ISETP.GT.U32.AND P0, PT, R12, R3, PT ;  /* 0x000000030c00720c */ /* 0x000fe20003f04070 */
[----:B------:R-:W-:Y:S01]  /*0cf0*/  IMAD.HI.U32 R2, R2, R11, RZ ;  /* 0x0000000b02027227 */ /* 0x000fe200078e00ff */
[----:B------:R-:W-:-:S02]  /*0d00*/  SGXT.U32 R13, R13, 0x1 ;  /* 0x000000010d0d781a */ /* 0x000fc40000000000 */
[----:B------:R-:W-:Y:S01]  /*0d10*/  ISETP.GT.U32.AND P3, PT, R12, R7, PT ;  /* 0x000000070c00720c */ /* 0x000fe20003f64070 */
[----:B------:R-:W-:Y:S01]  /*0d20*/  @!P1 IMAD.IADD R6, R6, 0x1, -R12 ;  /* 0x0000000106069824 */ /* 0x000fe200078e0a0c */
[C---:B------:R-:W-:Y:S01]  /*0d30*/  ISETP.GE.AND P5, PT, R13.reuse, UR9, PT ;  /* 0x000000090d007c0c */ /* 0x040fe2000bfa6270 */
[----:B------:R-:W-:Y:S01]  /*0d40*/  IMAD.MOV R2, RZ, RZ, -R2 ;  /* 0x000000ffff027224 */ /* 0x000fe200078e0a02 */
[----:B------:R-:W-:Y:S01]  /*0d50*/  LOP3.LUT R19, R13, 0x2, RZ, 0xfc, !PT ;  /* 0x000000020d137812 */ /* 0x000fe200078efcff */
[----:B------:R-:W-:Y:S01]  /*0d60*/  IMAD.MOV.U32 R21, RZ, RZ, R4 ;  /* 0x000000ffff157224 */ /* 0x000fe200078e0004 */
[----:B------:R-:W-:Y:S01]  /*0d70*/  SEL R10, RZ, 0x4, P5 ;  /* 0x00000004ff0a7807 */ /* 0x000fe20002800000 */
[C---:B------:R-:W-:Y:S01]  /*0d80*/  IMAD R4, R12.reuse, R2, R11 ;  /* 0x000000020c047224 */ /* 0x040fe200078e020b */
[----:B------:R-:W-:Y:S01]  /*0d90*/  ISETP.GE.AND P1, PT, R15, RZ, PT ;  /* 0x000000ff0f00720c */ /* 0x000fe20003f26270 */
[--C-:B------:R-:W-:Y:S01]  /*0da0*/  @!P0 IMAD.IADD R3, R3, 0x1, -R12.reuse ;  /* 0x0000000103038824 */ /* 0x100fe200078e0a0c */
[----:B------:R-:W-:Y:S01]  /*0db0*/  ISETP.GT.U32.AND P0, PT, R12, R6, PT ;  /* 0x000000060c00720c */ /* 0x000fe20003f04070 */
[----:B------:R-:W-:Y:S01]  /*0dc0*/  IMAD R32, R13, UR24, RZ ;  /* 0x000000180d207c24 */ /* 0x000fe2000f8e02ff */
[----:B------:R-:W-:Y:S01]  /*0dd0*/  SEL R10, R10, RZ, P6 ;  /* 0x000000ff0a0a7207 */ /* 0x000fe20003000000 */
[----:B------:R-:W-:Y:S01]  /*0de0*/  @!P3 IMAD.IADD R7, R7, 0x1, -R12 ;  /* 0x000000010707b824 */ /* 0x000fe200078e0a0c */
[----:B------:R-:W-:-:S02]  /*0df0*/  ISETP.GE.AND P5, PT, R19, UR14, PT ;  /* 0x0000000e13007c0c */ /* 0x000fc4000bfa6270 */
[----:B------:R-:W-:Y:S02]  /*0e00*/  ISETP.NE.U32.AND P3, PT, R10, RZ, PT ;  /* 0x000000ff0a00720c */ /* 0x000fe40003f65070 */
[----:B------:R-:W-:Y:S02]  /*0e10*/  SEL R10, R98, RZ, !P5 ;  /* 0x000000ff620a7207 */ /* 0x000fe40006800000 */
[----:B------:R-:W-:Y:S01]  /*0e20*/  ISETP.GT.U32.AND P5, PT, R12, R4, PT ;  /* 0x000000040c00720c */ /* 0x000fe20003fa4070 */
[----:B------:R-:W-:Y:S01]  /*0e30*/  @!P1 IMAD.MOV R21, RZ, RZ, -R21 ;  /* 0x000000ffff159224 */ /* 0x000fe200078e0a15 */
[----:B------:R-:W-:Y:S01]  /*0e40*/  ISETP.GE.AND P2, PT, R13, UR14, PT ;  /* 0x0000000e0d007c0c */ /* 0x000fe2000bf46270 */
[----:B------:R-:W-:Y:S01]  /*0e50*/  @!P0 IMAD.IADD R6, R6, 0x1, -R12 ;  /* 0x0000000106068824 */ /* 0x000fe200078e0a0c */
[----:B------:R-:W-:Y:S01]  /*0e60*/  ISETP.GE.AND P0, PT, R5, RZ, PT ;  /* 0x000000ff0500720c */ /* 0x000fe20003f06270 */
[----:B------:R-:W-:Y:S01]  /*0e70*/  IMAD.U32 R5, RZ, RZ, UR24 ;  /* 0x00000018ff057e24 */ /* 0x000fe2000f8e00ff */
[----:B------:R-:W-:-:S02]  /*0e80*/  ISETP.GT.U32.AND P1, PT, R12, R3, PT ;  /* 0x000000030c00720c */ /* 0x000fc40003f24070 */
[----:B------:R-:W-:Y:S01]  /*0e90*/  LOP3.LUT R17, R13, 0x4, RZ, 0xfc, !PT ;  /* 0x000000040d117812 */ /* 0x000fe200078efcff */
[----:B------:R-:W-:Y:S01]  /*0ea0*/  IMAD R30, R5, 0x2, R32 ;  /* 0x00000002051e7824 */ /* 0x000fe200078e0220 */
[----:B------:R-:W-:Y:S02]  /*0eb0*/  SEL R2, R98, RZ, !P2 ;  /* 0x000000ff62027207 */ /* 0x000fe40005000000 */
[----:B------:R-:W-:Y:S01]  /*0ec0*/  ISETP.GT.U32.AND P6, PT, R12, R7, PT ;  /* 0x000000070c00720c */ /* 0x000fe20003fc4070 */
[----:B------:R-:W-:Y:S01]  /*0ed0*/  @!P5 IMAD.IADD R4, R4, 0x1, -R12 ;  /* 0x000000010404d824 */ /* 0x000fe200078e0a0c */
[----:B------:R-:W-:Y:S01]  /*0ee0*/  ISETP.GE.AND P5, PT, R17, UR14, PT ;  /* 0x0000000e11007c0c */ /* 0x000fe2000bfa6270 */
[----:B------:R-:W-:Y:S01]  /*0ef0*/  IMAD R28, R23, 0x2, R30 ;  /* 0x00000002171c7824 */ /* 0x000fe200078e021e */
[----:B------:R-:W-:Y:S02]  /*0f00*/  LOP3.LUT R11, R13, 0x6, RZ, 0xfc, !PT ;  /* 0x000000060d0b7812 */ /* 0x000fe400078efcff */
[----:B------:R-:W-:Y:S01]  /*0f10*/  @!P4 LOP3.LUT R21, RZ, R8, RZ, 0x33, !PT ;  /* 0x00000008ff15c212 */ /* 0x000fe200078e33ff */
[----:B------:R-:W-:Y:S01]  /*0f20*/  IMAD R26, R25, 0x2, R28 ;  /* 0x00000002191a7824 */ /* 0x000fe200078e021c */
[----:B------:R-:W-:Y:S01]  /*0f30*/  ISETP.NE.U32.AND P4, PT, R2, RZ, PT ;  /* 0x000000ff0200720c */ /* 0x000fe20003f85070 */
[----:B------:R-:W-:Y:S01]  /*0f40*/  @!P1 IMAD.IADD R3, R3, 0x1, -R12 ;  /* 0x0000000103039824 */ /* 0x000fe200078e0a0c */
[----:B------:R-:W-:Y:S01]  /*0f50*/  SEL R2, R98, RZ, !P5 ;  /* 0x000000ff62027207 */ /* 0x000fe20006800000 */
[----:B------:R-:W-:Y:S01]  /*0f60*/  IMAD R24, R5, 0x2, R26 ;  /* 0x0000000205187824 */ /* 0x000fe200078e021a */
[----:B------:R-:W-:Y:S01]  /*0f70*/  ISETP.GE.AND P5, PT, R11, UR14, PT ;  /* 0x0000000e0b007c0c */ /* 0x000fe2000bfa6270 */
[----:B------:R-:W-:Y:S01]  /*0f80*/  @!P6 IMAD.IADD R7, R7, 0x1, -R12 ;  /* 0x000000010707e824 */ /* 0x000fe200078e0a0c */
[----:B------:R-:W-:Y:S01]  /*0f90*/  ISETP.GE.AND P1, PT, R18, RZ, PT ;  /* 0x000000ff1200720c */ /* 0x000fe20003f26270 */
[----:B------:R-:W-:Y:S01]  /*0fa0*/  IMAD R22, R23, 0x2, R24 ;  /* 0x0000000217167824 */ /* 0x000fe200078e0218 */
[----:B------:R-:W-:Y:S01]  /*0fb0*/  SEL R8, R98, RZ, !P5 ;  /* 0x000000ff62087207 */ /* 0x000fe20006800000 */
[----:B------:R-:W-:Y:S01]  /*0fc0*/  @!P0 IMAD.MOV R3, RZ, RZ, -R3 ;  /* 0x000000ffff038224 */ /* 0x000fe200078e0a03 */
[----:B------:R-:W-:-:S02]  /*0fd0*/  ISETP.GT.U32.AND P5, PT, R12, R4, PT ;  /* 0x000000040c00720c */ /* 0x000fc40003fa4070 */
[----:B------:R-:W-:Y:S02]  /*0fe0*/  ISETP.GE.AND P6, PT, R16, RZ, PT ;  /* 0x000000ff1000720c */ /* 0x000fe40003fc6270 */
[----:B------:R-:W-:Y:S01]  /*0ff0*/  ISETP.GE.AND P0, PT, R20, RZ, PT ;  /* 0x000000ff1400720c */ /* 0x000fe20003f06270 */
[----:B------:R-:W-:Y:S01]  /*1000*/  IMAD R20, R5, 0x2, R22 ;  /* 0x0000000205147824 */ /* 0x000fe200078e0216 */
[----:B------:R-:W-:Y:S02]  /*1010*/  ISETP.NE.U32.AND P2, PT, R10, RZ, PT ;  /* 0x000000ff0a00720c */ /* 0x000fe40003f45070 */
[----:B------:R-:W-:Y:S01]  /*1020*/  SHF.R.U32.HI R25, RZ, 0x4, R0 ;  /* 0x00000004ff197819 */ /* 0x000fe20000011600 */
[----:B------:R-:W-:Y:S02]  /*1030*/  IMAD R18, R23, 0x4, R20 ;  /* 0x0000000417127824 */ /* 0x000fe400078e0214 */
[----:B------:R-:W-:Y:S01]  /*1040*/  @!P1 IMAD.MOV R7, RZ, RZ, -R7 ;  /* 0x000000ffff079224 */ /* 0x000fe200078e0a07 */
[----:B------:R-:W-:Y:S01]  /*1050*/  ISETP.NE.U32.AND P1, PT, R2, RZ, PT ;  /* 0x000000ff0200720c */ /* 0x000fe20003f25070 */
[----:B------:R-:W-:Y:S01]  /*1060*/  @!P5 IMAD.IADD R4, R4, 0x1, -R12 ;  /* 0x000000010404d824 */ /* 0x000fe200078e0a0c */
[----:B------:R-:W-:Y:S01]  /*1070*/  ISETP.NE.AND P5, PT, R9, RZ, PT ;  /* 0x000000ff0900720c */ /* 0x000fe20003fa5270 */
[----:B------:R-:W-:Y:S01]  /*1080*/  IMAD R16, R5, 0x2, R18 ;  /* 0x0000000205107824 */ /* 0x000fe200078e0212 */
[----:B------:R-:W-:Y:S01]  /*1090*/  LOP3.LUT R2, RZ, R9, RZ, 0x33, !PT ;  /* 0x00000009ff027212 */ /* 0x000fe200078e33ff */
[----:B------:R-:W-:Y:S01]  /*10a0*/  IMAD.U32 R9, RZ, RZ, UR24 ;  /* 0x00000018ff097e24 */ /* 0x000fe2000f8e00ff */
[----:B------:R-:W-:Y:S01]  /*10b0*/  LOP3.LUT R12, R0, 0x7f, RZ, 0xc0, !PT ;  /* 0x0000007f000c7812 */ /* 0x000fe200078ec0ff */
[----:B------:R-:W-:Y:S01]  /*10c0*/  @!P6 IMAD.MOV R6, RZ, RZ, -R6 ;  /* 0x000000ffff06e224 */ /* 0x000fe200078e0a06 */
[C---:B------:R-:W-:Y:S01]  /*10d0*/  SEL R31, R2.reuse, R3, !P5 ;  /* 0x00000003021f7207 */ /* 0x040fe20006800000 */
[----:B------:R-:W-:Y:S01]  /*10e0*/  @!P0 IMAD.MOV R4, RZ, RZ, -R4 ;  /* 0x000000ffff048224 */ /* 0x000fe200078e0a04 */
[C---:B------:R-:W-:Y:S01]  /*10f0*/  SEL R38, R2.reuse, R7, !P5 ;  /* 0x0000000702267207 */ /* 0x040fe20006800000 */
[----:B------:R-:W-:Y:S01]  /*1100*/  IMAD R10, R9, 0x2, R16 ;  /* 0x00000002090a7824 */ /* 0x000fe200078e0210 */
[C---:B------:R-:W-:Y:S01]  /*1110*/  SEL R35, R2.reuse, R6, !P5 ;  /* 0x0000000602237207 */ /* 0x040fe20006800000 */
[----:B---3--:R-:W-:Y:S01]  /*1120*/  IMAD R9, R21, UR5, RZ ;  /* 0x0000000515097c24 */ /* 0x008fe2000f8e02ff */
[----:B------:R-:W-:Y:S01]  /*1130*/  SEL R40, R2, R4, !P5 ;  /* 0x0000000402287207 */ /* 0x000fe20006800000 */
[----:B------:R-:W-:Y:S01]  /*1140*/  IMAD.U32 R3, RZ, RZ, UR24 ;  /* 0x00000018ff037e24 */ /* 0x000fe2000f8e00ff */
[----:B------:R-:W-:Y:S01]  /*1150*/  ISETP.NE.U32.AND P6, PT, R8, RZ, PT ;  /* 0x000000ff0800720c */ /* 0x000fe20003fc5070 */
[----:B------:R-:W-:Y:S01]  /*1160*/  IMAD R2, R5, 0x2, R10 ;  /* 0x0000000205027824 */ /* 0x000fe200078e020a */
[----:B------:R-:W-:Y:S01]  /*1170*/  LEA R43, P0, R9, UR16, 0x2 ;  /* 0x00000010092b7c11 */ /* 0x000fe2000f8010ff */
[----:B------:R-:W-:Y:S01]  /*1180*/  IMAD.U32 R4, RZ, RZ, UR24 ;  /* 0x00000018ff047e24 */ /* 0x000fe2000f8e00ff */
[----:B------:R-:W-:Y:S01]  /*1190*/  LEA.HI R8, R0, 0xe, RZ, 0x1a ;  /* 0x0000000e00087811 */ /* 0x000fe200078fd0ff */
[----:B------:R-:W-:Y:S01]  /*11a0*/  IMAD R3, R3, 0x2, R2 ;  /* 0x0000000203037824 */ /* 0x000fe200078e0202 */
[----:B------:R-:W-:Y:S01]  /*11b0*/  LEA.HI.X.SX32 R29, R9, UR17, 0x2, P0 ;  /* 0x00000011091d7c11 */ /* 0x000fe200080f16ff */
[----:B------:R-:W-:Y:S01]  /*11c0*/  IMAD.SHL.U32 R27, R12, 0x4, RZ ;  /* 0x000000040c1b7824 */ /* 0x000fe200078e00ff */
[-C--:B------:R-:W-:Y:S01]  /*11d0*/  LEA R58, P5, R2, R43.reuse, 0x2 ;  /* 0x0000002b023a7211 */ /* 0x080fe200078a10ff */
[----:B------:R-:W-:Y:S01]  /*11e0*/  IMAD R4, R4, 0x2, R3 ;  /* 0x0000000204047824 */ /* 0x000fe200078e0203 */
[----:B------:R-:W-:-:S02]  /*11f0*/  LEA R56, P0, R3, R43, 0x2 ;  /* 0x0000002b03387211 */ /* 0x000fc400078010ff */
[----:B------:R-:W-:Y:S01]  /*1200*/  LEA.HI.X.SX32 R59, R2, R29, 0x2, P5 ;  /* 0x0000001d023b7211 */ /* 0x000fe200028f16ff */
[----:B------:R-:W-:Y:S01]  /*1210*/  IMAD R5, R5, 0x2, R4 ;  /* 0x0000000205057824 */ /* 0x000fe200078e0204 */
[----:B------:R-:W-:Y:S01]  /*1220*/  LEA R54, P5, R4, R43, 0x2 ;  /* 0x0000002b04367211 */ /* 0x000fe200078a10ff */
[C---:B------:R-:W-:Y:S01]  /*1230*/  IMAD.SHL.U32 R2, R0.reuse, 0x10, RZ ;  /* 0x0000001000027824 */ /* 0x040fe200078e00ff */
[-C--:B------:R-:W-:Y:S01]  /*1240*/  LEA.HI.X.SX32 R57, R3, R29.reuse, 0x2, P0 ;  /* 0x0000001d03397211 */ /* 0x080fe200000f16ff */
[----:B------:R-:W-:Y:S01]  /*1250*/  IMAD.SHL.U32 R3, R0, 0x80, RZ ;  /* 0x0000008000037824 */ /* 0x000fe200078e00ff */
[----:B------:R-:W-:Y:S02]  /*1260*/  LEA.HI.X.SX32 R55, R4, R29, 0x2, P5 ;  /* 0x0000001d04377211 */ /* 0x000fe400028f16ff */
[-C--:B------:R-:W-:Y:S02]  /*1270*/  LEA R52, P5, R32, R43.reuse, 0x2 ;  /* 0x0000002b20347211 */ /* 0x080fe400078a10ff */
[----:B------:R-:W-:-:S02]  /*1280*/  LEA R46, P0, R5, R43, 0x2 ;  /* 0x0000002b052e7211 */ /* 0x000fc400078010ff */
[----:B------:R-:W-:Y:S02]  /*1290*/  LEA.HI.X.SX32 R53, R32, R29, 0x2, P5 ;  /* 0x0000001d20357211 */ /* 0x000fe400028f16ff */
[----:B------:R-:W-:Y:S02]  /*12a0*/  LEA R80, P5, R28, R43, 0x2 ;  /* 0x0000002b1c507211 */ /* 0x000fe400078a10ff */
[-C--:B------:R-:W-:Y:S01]  /*12b0*/  LEA.HI.X.SX32 R47, R5, R29.reuse, 0x2, P0 ;  /* 0x0000001d052f7211 */ /* 0x080fe200000f16ff */
[----:B------:R-:W-:Y:S01]  /*12c0*/  IMAD R5, R8, UR24, RZ ;  /* 0x0000001808057c24 */ /* 0x000fe2000f8e02ff */
[----:B------:R-:W-:Y:S02]  /*12d0*/  LEA.HI.X.SX32 R81, R28, R29, 0x2, P5 ;  /* 0x0000001d1c517211 */ /* 0x000fe400028f16ff */
[-C--:B------:R-:W-:Y:S02]  /*12e0*/  LEA R72, P5, R24, R43.reuse, 0x2 ;  /* 0x0000002b18487211 */ /* 0x080fe400078a10ff */
[----:B------:R-:W-:-:S02]  /*12f0*/  LEA R44, P0, R30, R43, 0x2 ;  /* 0x0000002b1e2c7211 */ /* 0x000fc400078010ff */
[----:B------:R-:W-:Y:S02]  /*1300*/  LEA.HI.X.SX32 R73, R24, R29, 0x2, P5 ;  /* 0x0000001d18497211 */ /* 0x000fe400028f16ff */
[----:B------:R-:W-:Y:S02]  /*1310*/  LEA R76, P5, R20, R43, 0x2 ;  /* 0x0000002b144c7211 */ /* 0x000fe400078a10ff */
[----:B------:R-:W-:Y:S02]  /*1320*/  LEA.HI.X.SX32 R45, R30, R29, 0x2, P0 ;  /* 0x0000001d1e2d7211 */ /* 0x000fe400000f16ff */
[----:B------:R-:W-:Y:S02]  /*1330*/  LEA R70, P0, R26, R43, 0x2 ;  /* 0x0000002b1a467211 */ /* 0x000fe400078010ff */
[----:B------:R-:W-:Y:S02]  /*1340*/  LEA.HI.X.SX32 R77, R20, R29, 0x2, P5 ;  /* 0x0000001d144d7211 */ /* 0x000fe400028f16ff */
[----:B------:R-:W-:-:S02]  /*1350*/  LEA.HI R7, R0, 0x1e, RZ, 0x1a ;  /* 0x0000001e00077811 */ /* 0x000fc400078fd0ff */
[----:B------:R-:W-:Y:S02]  /*1360*/  LEA R64, P5, R18, R43, 0x2 ;  /* 0x0000002b12407211 */ /* 0x000fe400078a10ff */
[----:B------:R-:W-:Y:S01]  /*1370*/  LEA.HI.X.SX32 R71, R26, R29, 0x2, P0 ;  /* 0x0000001d1a477211 */ /* 0x000fe200000f16ff */
[----:B------:R-:W-:Y:S01]  /*1380*/  IMAD R4, R7, UR24, RZ ;  /* 0x0000001807047c24 */ /* 0x000fe2000f8e02ff */
[----:B------:R-:W-:Y:S02]  /*1390*/  LEA R74, P0, R22, R43, 0x2 ;  /* 0x0000002b164a7211 */ /* 0x000fe400078010ff */
[----:B------:R-:W-:Y:S02]  /*13a0*/  LEA.HI.X.SX32 R65, R18, R29, 0x2, P5 ;  /* 0x0000001d12417211 */ /* 0x000fe400028f16ff */
[----:B------:R-:W-:Y:S02]  /*13b0*/  LOP3.LUT R6, R0, 0x1f, RZ, 0xc0, !PT ;  /* 0x0000001f00067812 */ /* 0x000fe400078ec0ff */
[----:B------:R-:W-:-:S02]  /*13c0*/  LEA R60, P5, R10, R43, 0x2 ;  /* 0x0000002b0a3c7211 */ /* 0x000fc400078a10ff */
[----:B------:R-:W-:Y:S01]  /*13d0*/  LEA.HI.X.SX32 R75, R22, R29, 0x2, P0 ;  /* 0x0000001d164b7211 */ /* 0x000fe200000f16ff */
[----:B------:R-:W-:Y:S01]  /*13e0*/  IMAD R21, R6, UR25, RZ ;  /* 0x0000001906157c24 */ /* 0x000fe2000f8e02ff */
[----:B------:R-:W-:Y:S02]  /*13f0*/  LEA R66, P0, R5, R43, 0x2 ;  /* 0x0000002b05427211 */ /* 0x000fe400078010ff */
[----:B------:R-:W-:Y:S02]  /*1400*/  LEA.HI.X.SX32 R61, R10, R29, 0x2, P5 ;  /* 0x0000001d0a3d7211 */ /* 0x000fe400028f16ff */
[----:B------:R-:W-:Y:S02]  /*1410*/  LOP3.LUT R23, R3, 0x1f80, RZ, 0xc0, !PT ;  /* 0x00001f8003177812 */ /* 0x000fe400078ec0ff */
[----:B------:R-:W-:Y:S02]  /*1420*/  LEA R42, P5, R4, R43, 0x2 ;  /* 0x0000002b042a7211 */ /* 0x000fe400078a10ff */
[----:B------:R-:W-:-:S02]  /*1430*/  LOP3.LUT R0, R0, 0x60, RZ, 0xc0, !PT ;  /* 0x0000006000007812 */ /* 0x000fc400078ec0ff */
[----:B------:R-:W-:Y:S02]  /*1440*/  LEA.HI.X.SX32 R67, R5, R29, 0x2, P0 ;  /* 0x0000001d05437211 */ /* 0x000fe400000f16ff */
[----:B------:R-:W-:Y:S02]  /*1450*/  LEA R62, P0, R16, R43, 0x2 ;  /* 0x0000002b103e7211 */ /* 0x000fe400078010ff */
[----:B------:R-:W-:Y:S02]  /*1460*/  LOP3.LUT R34, R23, 0x70, R2, 0xf8, !PT ;  /* 0x0000007017227812 */ /* 0x000fe400078ef802 */
[----:B------:R-:W-:Y:S02]  /*1470*/  LEA.HI.X.SX32 R43, R4, R29, 0x2, P5 ;  /* 0x0000001d042b7211 */ /* 0x000fe400028f16ff */
[----:B------:R-:W-:Y:S02]  /*1480*/  SHF.R.U32.HI R36, RZ, 0x1, R0 ;  /* 0x00000001ff247819 */ /* 0x000fe40000011600 */
[----:B------:R-:W-:-:S02]  /*1490*/  LEA R69, P5, R21, UR18, 0x2 ;  /* 0x0000001215457c11 */ /* 0x000fc4000f8a10ff */
[----:B------:R-:W-:Y:S02]  /*14a0*/  LEA.HI.X.SX32 R63, R16, R29, 0x2, P0 ;  /* 0x0000001d103f7211 */ /* 0x000fe400000f16ff */
[----:B------:R-:W-:Y:S01]  /*14b0*/  LOP3.LUT R25, R34, 0x4, R25, 0xf8, !PT ;  /* 0x0000000422197812 */ /* 0x000fe200078ef819 */
[----:B------:R-:W-:Y:S01]  /*14c0*/  IMAD R34, R31, UR12, RZ ;  /* 0x0000000c1f227c24 */ /* 0x000fe2000f8e02ff */
[----:B------:R-:W-:Y:S02]  /*14d0*/  ISETP.NE.U32.AND P0, PT, R12, RZ, PT ;  /* 0x000000ff0c00720c */ /* 0x000fe40003f05070 */
[----:B------:R-:W-:Y:S02]  /*14e0*/  LOP3.LUT R23, R27, R36, RZ, 0x3c, !PT ;  /* 0x000000241b177212 */ /* 0x000fe400078e3cff */
[----:B------:R-:W-:Y:S01]  /*14f0*/  LEA.HI.X.SX32 R33, R21, UR19, 0x2, P5 ;  /* 0x0000001315217c11 */ /* 0x000fe2000a8f16ff */
[----:B------:R-:W-:Y:S08]  /*1500*/  BRA.U UP0, `(.L_x_5) ;  /* 0x0000000100187547 */ /* 0x000ff0000b800000 */
[----:B------:R-:W-:Y:S01]  /*1510*/  ELECT P5, URZ, PT ;  /* 0x0000000000ff782f */ /* 0x000fe200038a0000 */
[----:B------:R-:W-:Y:S01]  /*1520*/  IMAD.MOV.U32 R27, RZ, RZ, 0x1 ;  /* 0x00000001ff1b7424 */ /* 0x000fe200078e00ff */
[----:B------:R-:W-:Y:S01]  /*1530*/  UMOV UR5, 0x40 ;  /* 0x0000004000057882 */ /* 0x000fe20000000000 */
[----:B------:R-:W-:Y:S01]  /*1540*/  UVIRTCOUNT.DEALLOC.SMPOOL 0x80 ;  /* 0x000000800000784c */ /* 0x000fe20000000000 */
[----:B------:R-:W-:-:S09]  /*1550*/  ULEA UR5, UR4, UR5, 0x18 ;  /* 0x0000000504057291 */ /* 0x000fd2000f8ec0ff */
[----:B------:R1:W-:Y:S03]  /*1560*/  @P5 STS.U8 [UR5], R27 ;  /* 0x0000001bff005988 */ /* 0x0003e60008000005 */
.L_x_5:
[----:B------:R-:W-:Y:S01]  /*1570*/  USHF.L.U32 UR4, UR7, 0x15, URZ ;  /* 0x0000001507047899 */ /* 0x000fe200080006ff */
[----:B------:R-:W-:Y:S01]  /*1580*/  IMAD R36, R35, UR12, RZ ;  /* 0x0000000c23247c24 */ /* 0x000fe2000f8e02ff */
[----:B------:R-:W-:Y:S01]  /*1590*/  VOTEU.ALL UP2, P0 ;  /* 0x0000000000ff7886 */ /* 0x000fe20000040000 */
[----:B------:R-:W-:Y:S01]  /*15a0*/  IMAD R38, R38, UR12, RZ ;  /* 0x0000000c26267c24 */ /* 0x000fe2000f8e02ff */
[----:B------:R-:W-:Y:S01]  /*15b0*/  ULOP3.LUT UR4, UR4, 0x600000, URZ, 0xc0, !UPT ;  /* 0x0060000004047892 */ /* 0x000fe2000f8ec0ff */
[----:B------:R-:W-:Y:S01]  /*15c0*/  IMAD R40, R40, UR12, RZ ;  /* 0x0000000c28287c24 */ /* 0x000fe2000f8e02ff */
[----:B------:R-:W-:Y:S01]  /*15d0*/  LEA R50, P5, R34, R69, 0x2 ;  /* 0x0000004522327211 */ /* 0x000fe200078a10ff */
[----:B------:R-:W-:Y:S01]  /*15e0*/  VOTEU.ALL UP3, P0 ;  /* 0x0000000000ff7886 */ /* 0x000fe20000060000 */
[----:B------:R-:W-:Y:S02]  /*15f0*/  UIADD3 UR12, UPT, UPT, UR30, UR4, URZ ;  /* 0x000000041e0c7290 */ /* 0x000fe4000fffe0ff */
[----:B------:R-:W-:-:S04]  /*1600*/  @!UP2 UIADD3 UR16, UPT, UPT, -UR6, 0x100000, URZ ;  /* 0x001000000610a890 */ /* 0x000fc8000fffe1ff */
[----:B------:R-:W-:Y:S02]  /*1610*/  @!UP2 USHF.L.U32 UR17, UR16, 0xb, URZ ;  /* 0x0000000b1011a899 */ /* 0x000fe400080006ff */
[----:B------:R-:W-:Y:S02]  /*1620*/  @!UP2 USHF.L.U32 UR16, UR16, 0x1, URZ ;  /* 0x000000011010a899 */ /* 0x000fe400080006ff */
[----:B------:R-:W-:Y:S02]  /*1630*/  USHF.L.U32 UR18, UR24, 0x5, URZ ;  /* 0x0000000518127899 */ /* 0x000fe400080006ff */
[----:B------:R-:W-:-:S04]  /*1640*/  @!UP2 UIADD3 UR4, UPT, UPT, -UR6, 0x100000, URZ ;  /* 0x001000000604a890 */ /* 0x000fc8000fffe1ff */
[----:B------:R-:W-:Y:S02]  /*1650*/  @!UP2 USHF.L.U32 UR5, UR4, 0xb, URZ ;  /* 0x0000000b0405a899 */ /* 0x000fe400080006ff */
[----:B------:R-:W-:Y:S01]  /*1660*/  @!UP2 USHF.L.U32 UR4, UR4, 0x1, URZ ;  /* 0x000000010404a899 */ /* 0x000fe200080006ff */
[----:B------:R-:W-:Y:S01]  /*1670*/  VOTEU.ALL UP2, P0 ;  /* 0x0000000000ff7886 */ /* 0x000fe20000040000 */
[----:B------:R-:W-:Y:S01]  /*1680*/  LEA.HI.X.SX32 R51, R34, R33, 0x2, P5 ;  /* 0x0000002122337211 */ /* 0x000fe200028f16ff */
[----:B------:R-:W-:Y:S01]  /*1690*/  UIADD3 UR19, UPT, UPT, UR14, -0x40, URZ ;  /* 0xffffffc00e137890 */ /* 0x000fe2000fffe0ff */
[C---:B------:R-:W-:Y:S01]  /*16a0*/  LEA R48, P5, R36.reuse, R69, 0x2 ;  /* 0x0000004524307211 */ /* 0x040fe200078a10ff */
[----:B------:R-:W-:Y:S01]  /*16b0*/  IMAD.U32 R105, RZ, RZ, UR18 ;  /* 0x00000012ff697e24 */ /* 0x000fe2000f8e00ff */
[----:B------:R-:W-:Y:S01]  /*16c0*/  STTM.16dp32bit_t0_t15.x8 tmem[UR12], RZ ;  /* 0x000000ff000079ed */ /* 0x000fe2000898000c */
[----:B------:R-:W-:Y:S01]  /*16d0*/  STTM.16dp32bit_t16_t31.x8 tmem[UR12+0x8], RZ ;  /* 0x000008ff000079ed */ /* 0x000fe200089a000c */
[----:B------:R-:W2:Y:S02]  /*16e0*/  FENCE.VIEW.ASYNC.T ;  /* 0x00000000000073c6 */ /* 0x000ea40000000200 */
[----:B--2---:R-:W-:Y:S01]  /*16f0*/  BAR.SYNC.DEFER_BLOCKING 0x0 ;  /* 0x0000000000007b1d */ /* 0x004fe20000010000 */
[----:B------:R-:W-:Y:S01]  /*1700*/  LEA.HI.X.SX32 R49, R36, R33, 0x2, P5 ;  /* 0x0000002124317211 */ /* 0x000fe200028f16ff */
[----:B------:R-:W-:Y:S01]  /*1710*/  IMAD.U32 R107, RZ, RZ, UR18 ;  /* 0x00000012ff6b7e24 */ /* 0x000fe2000f8e00ff */
[C---:B------:R-:W-:Y:S01]  /*1720*/  LEA R78, P5, R38.reuse, R69, 0x2 ;  /* 0x00000045264e7211 */ /* 0x040fe200078a10ff */
[----:B------:R-:W-:Y:S01]  /*1730*/  USHF.R.S32.HI UR15, URZ, 0x1f, UR18 ;  /* 0x0000001fff0f7899 */ /* 0x000fe20008011412 */
[----:B-1----:R-:W-:Y:S01]  /*1740*/  LOP3.LUT R27, R13, 0x8, RZ, 0xfc, !PT ;  /* 0x000000080d1b7812 */ /* 0x002fe200078efcff */
[----:B------:R-:W-:Y:S01]  /*1750*/  USHF.L.U32 UR31, UR18, 0x2, URZ ;  /* 0x00000002121f7899 */ /* 0x000fe200080006ff */
[----:B------:R-:W-:Y:S01]  /*1760*/  LEA.HI.X.SX32 R79, R38, R33, 0x2, P5 ;  /* 0x00000021264f7211 */ /* 0x000fe200028f16ff */
[----:B------:R-:W-:Y:S01]  /*1770*/  USHF.L.U64.HI UR32, UR18, 0x2, UR15 ;  /* 0x0000000212207899 */ /* 0x000fe2000801020f */
[----:B------:R-:W-:-:S02]  /*1780*/  LEA R68, P5, R40, R69, 0x2 ;  /* 0x0000004528447211 */ /* 0x000fc400078a10ff */
[----:B------:R-:W-:Y:S02]  /*1790*/  LOP3.LUT R29, R13, 0xa, RZ, 0xfc, !PT ;  /* 0x0000000a0d1d7812 */ /* 0x000fe400078efcff */
[----:B------:R-:W-:Y:S01]  /*17a0*/  LEA.HI.X.SX32 R69, R40, R33, 0x2, P5 ;  /* 0x0000002128457211 */ /* 0x000fe200028f16ff */
[----:B------:R-:W-:Y:S01]  /*17b0*/  VIADD R33, R25, UR11 ;  /* 0x0000000b19217c36 */ /* 0x000fe20008000000 */
[----:B------:R-:W-:Y:S02]  /*17c0*/  ISETP.GE.AND P5, PT, R27, UR14, PT ;  /* 0x0000000e1b007c0c */ /* 0x000fe4000bfa6270 */
[----:B------:R-:W-:Y:S02]  /*17d0*/  LOP3.LUT R31, R13, 0xc, RZ, 0xfc, !PT ;  /* 0x0000000c0d1f7812 */ /* 0x000fe400078efcff */
[----:B------:R-:W-:Y:S02]  /*17e0*/  SEL R37, R98, RZ, !P5 ;  /* 0x000000ff62257207 */ /* 0x000fe40006800000 */
[----:B------:R-:W-:-:S02]  /*17f0*/  LOP3.LUT R35, R25, 0x10, RZ, 0x3c, !PT ;  /* 0x0000001019237812 */ /* 0x000fc400078e3cff */
[----:B------:R-:W-:Y:S01]  /*1800*/  ISETP.GE.AND P5, PT, R31, UR14, PT ;  /* 0x0000000e1f007c0c */ /* 0x000fe2000bfa6270 */
[----:B------:R-:W1:Y:S02]  /*1810*/  FENCE.VIEW.ASYNC.S ;  /* 0x00000000000073c6 */ /* 0x000e640000000000 */
[----:B-1----:R1:W2:Y:S02]  /*1820*/  @!UP2 SYNCS.EXCH.64 URZ, [UR13], UR16 ;  /* 0x000000100dffa5b2 */ /* 0x0022a40008000100 */
[----:B--2---:R-:W-:Y:S01]  /*1830*/  BAR.SYNC.DEFER_BLOCKING 0x0 ;  /* 0x0000000000007b1d */ /* 0x004fe20000010000 */
[----:B------:R-:W-:Y:S01]  /*1840*/  LOP3.LUT R83, R25, 0x20, RZ, 0x3c, !PT ;  /* 0x0000002019537812 */ /* 0x000fe200078e3cff */
[----:B------:R-:W-:Y:S01]  /*1850*/  UISETP.GT.AND UP2, UPT, UR8, 0x5f, UPT ;  /* 0x0000005f0800788c */ /* 0x000fe2000bf44270 */
[----:B------:R-:W-:Y:S02]  /*1860*/  SEL R41, R98, RZ, !P5 ;  /* 0x000000ff62297207 */ /* 0x000fe40006800000 */
[----:B------:R-:W-:Y:S01]  /*1870*/  LOP3.LUT R82, R13, 0x14, RZ, 0xfc, !PT ;  /* 0x000000140d527812 */ /* 0x000fe200078efcff */
[----:B------:R-:W-:Y:S01]  /*1880*/  VIADD R85, R83, UR11 ;  /* 0x0000000b53557c36 */ /* 0x000fe20008000000 */
[----:B------:R-:W-:-:S02]  /*1890*/  ISETP.NE.U32.AND P5, PT, R41, RZ, PT ;  /* 0x000000ff2900720c */ /* 0x000fc40003fa5070 */
[----:B------:R-:W-:Y:S02]  /*18a0*/  LOP3.LUT R41, R13, 0x12, RZ, 0xfc, !PT ;  /* 0x000000120d297812 */ /* 0x000fe400078efcff */
[----:B------:R-:W-:Y:S02]  /*18b0*/  LOP3.LUT R91, R25, 0x40, RZ, 0x3c, !PT ;  /* 0x00000040195b7812 */ /* 0x000fe400078e3cff */
[C---:B------:R-:W-:Y:S02]  /*18c0*/  LOP3.LUT R87, R13.reuse, 0x18, RZ, 0xfc, !PT ;  /* 0x000000180d577812 */ /* 0x040fe400078efcff */
[----:B------:R-:W-:Y:S01]  /*18d0*/  LOP3.LUT R88, R13, 0x1a, RZ, 0xfc, !PT ;  /* 0x0000001a0d587812 */ /* 0x000fe200078efcff */
[----:B------:R-:W-:Y:S01]  /*18e0*/  VIADD R93, R91, UR11 ;  /* 0x0000000b5b5d7c36 */ /* 0x000fe20008000000 */
[----:B------:R-:W-:Y:S01]  /*18f0*/  LOP3.LUT R90, R13, 0x1c, RZ, 0xfc, !PT ;  /* 0x0000001c0d5a7812 */ /* 0x000fe200078efcff */
[----:B------:R1:W2:Y:S02]  /*1900*/  @!UP3 SYNCS.EXCH.64 URZ, [UR11+0x7808], UR4 ;  /* 0x007808040bffb5b2 */ /* 0x0002a40008000100 */
[----:B------:R-:W-:Y:S01]  /*1910*/  @!PT LDS RZ, [RZ] ;  /* 0x00000000fffff984 */ /* 0x000fe20000000800 */
[----:B------:R-:W-:Y:S01]  /*1920*/  @!PT LDS RZ, [RZ] ;  /* 0x00000000fffff984 */ /* 0x000fe20000000800 */
[----:B------:R-:W-:Y:S01]  /*1930*/  @!PT LDS RZ, [RZ] ;  /* 0x00000000fffff984 */ /* 0x000fe20000000800 */
[----:B--2---:R2:W-:Y:S01]  /*1940*/  LDGSTS.E [R33], desc[UR22][R52.64], P4 ;  /* 0x0000000034217fae */ /* 0x0045e2000a1a1016 */
[----:B------:R-:W-:-:S03]  /*1950*/  ISETP.GE.AND P4, PT, R29, UR14, PT ;  /* 0x0000000e1d007c0c */ /* 0x000fc6000bf86270 */
[----:B------:R3:W-:Y:S01]  /*1960*/  LDGSTS.E [R33+0x8], desc[UR22][R44.64], P2 ;  /* 0x000080002c217fae */ /* 0x0007e200091a1016 */
[----:B------:R-:W-:Y:S02]  /*1970*/  SEL R39, R98, RZ, !P4 ;  /* 0x000000ff62277207 */ /* 0x000fe40006000000 */
[----:B------:R-:W-:Y:S01]  /*1980*/  ISETP.NE.U32.AND P4, PT, R37, RZ, PT ;  /* 0x000000ff2500720c */ /* 0x000fe20003f85070 */
[----:B------:R-:W-:Y:S01]  /*1990*/  VIADD R37, R35, UR11 ;  /* 0x0000000b23257c36 */ /* 0x000fe20008000000 */
[----:B------:R-:W-:Y:S02]  /*19a0*/  ISETP.NE.U32.AND P2, PT, R39, RZ, PT ;  /* 0x000000ff2700720c */ /* 0x000fe40003f45070 */
[----:B------:R-:W-:Y:S01]  /*19b0*/  LOP3.LUT R39, R13, 0x10, RZ, 0xfc, !PT ;  /* 0x000000100d277812 */ /* 0x000fe200078efcff */
[----:B--2---:R-:W-:Y:S01]  /*19c0*/  IMAD.WIDE R52, R105, 0x4, R52 ;  /* 0x0000000469347825 */ /* 0x004fe200078e0234 */
[----:B------:R2:W-:Y:S01]  /*19d0*/  LDGSTS.E [R37], desc[UR22][R80.64], P1 ;  /* 0x0000000050257fae */ /* 0x0005e200089a1016 */
[----:B------:R-:W-:-:S02]  /*19e0*/  ISETP.GE.AND P1, PT, R8, UR14, PT ;  /* 0x0000000e08007c0c */ /* 0x000fc4000bf26270 */
[----:B---3--:R-:W-:Y:S01]  /*19f0*/  IMAD.WIDE R44, R105, 0x4, R44 ;  /* 0x00000004692c7825 */ /* 0x008fe200078e022c */
[----:B------:R3:W-:Y:S01]  /*1a00*/  LDGSTS.E [R37+0x8], desc[UR22][R70.64], P6 ;  /* 0x0000800046257fae */ /* 0x0007e2000b1a1016 */
[----:B------:R-:W-:Y:S02]  /*1a10*/  ISETP.GE.AND P6, PT, R39, UR14, PT ;  /* 0x0000000e27007c0c */ /* 0x000fe4000bfc6270 */
[C---:B------:R-:W-:Y:S01]  /*1a20*/  SEL R84, R98.reuse, RZ, !P1 ;  /* 0x000000ff62547207 */ /* 0x040fe20004800000 */
[----:B------:R4:W-:Y:S01]  /*1a30*/  LDGSTS.E [R85], desc[UR22][R72.64], P4 ;  /* 0x0000000048557fae */ /* 0x0009e2000a1a1016 */
[----:B------:R-:W-:Y:S02]  /*1a40*/  ISETP.GE.AND P1, PT, R41, UR14, PT ;  /* 0x0000000e29007c0c */ /* 0x000fe4000bf26270 */
[----:B------:R-:W-:Y:S01]  /*1a50*/  SEL R86, R98, RZ, !P6 ;  /* 0x000000ff62567207 */ /* 0x000fe20007000000 */
[----:B------:R5:W-:Y:S01]  /*1a60*/  LDGSTS.E [R85+0x8], desc[UR22][R74.64], P2 ;  /* 0x000080004a557fae */ /* 0x000be200091a1016 */
[----:B------:R-:W-:Y:S01]  /*1a70*/  ISETP.GE.AND P4, PT, R82, UR14, PT ;  /* 0x0000000e52007c0c */ /* 0x000fe2000bf86270 */
[----:B--2---:R-:W-:Y:S01]  /*1a80*/  IMAD.WIDE R80, R107, 0x4, R80 ;  /* 0x000000046b507825 */ /* 0x004fe200078e0250 */
[----:B------:R-:W-:-:S02]  /*1a90*/  ISETP.NE.U32.AND P6, PT, R84, RZ, PT ;  /* 0x000000ff5400720c */ /* 0x000fc40003fc5070 */
[----:B------:R-:W-:Y:S01]  /*1aa0*/  SEL R84, R98, RZ, !P1 ;  /* 0x000000ff62547207 */ /* 0x000fe20004800000 */
[----:B---3--:R-:W-:Y:S01]  /*1ab0*/  IMAD.WIDE R70, R105, 0x4, R70 ;  /* 0x0000000469467825 */ /* 0x008fe200078e0246 */
[----:B------:R-:W-:Y:S02]  /*1ac0*/  ISETP.NE.U32.AND P1, PT, R86, RZ, PT ;  /* 0x000000ff5600720c */ /* 0x000fe40003f25070 */
[----:B------:R-:W-:Y:S01]  /*1ad0*/  SEL R86, R98, RZ, !P4 ;  /* 0x000000ff62567207 */ /* 0x000fe20006000000 */
[----:B----4-:R-:W-:Y:S01]  /*1ae0*/  IMAD.WIDE R72, R107, 0x4, R72 ;  /* 0x000000046b487825 */ /* 0x010fe200078e0248 */
[----:B------:R-:W-:Y:S02]  /*1af0*/  ISETP.NE.U32.AND P4, PT, R84, RZ, PT ;  /* 0x000000ff5400720c */ /* 0x000fe40003f85070 */
[----:B------:R-:W-:Y:S01]  /*1b00*/  LOP3.LUT R84, R25, 0x30, RZ, 0x3c, !PT ;  /* 0x0000003019547812 */ /* 0x000fe200078e3cff */
[----:B-----5:R-:W-:Y:S01]  /*1b10*/  IMAD.WIDE R74, R105, 0x4, R74 ;  /* 0x00000004694a7825 */ /* 0x020fe200078e024a */
[----:B------:R-:W-:-:S02]  /*1b20*/  ISETP.NE.U32.AND P2, PT, R86, RZ, PT ;  /* 0x000000ff5600720c */ /* 0x000fc40003f45070 */
[----:B------:R-:W-:Y:S01]  /*1b30*/  LOP3.LUT R86, R13, 0x16, RZ, 0xfc, !PT ;  /* 0x000000160d567812 */ /* 0x000fe200078efcff */
[----:B------:R-:W-:-:S05]  /*1b40*/  VIADD R89, R84, UR11 ;  /* 0x0000000b54597c36 */ /* 0x000fca0008000000 */
[----:B------:R2:W-:Y:S01]  /*1b50*/  LDGSTS.E [R89], desc[UR22][R76.64], P5 ;  /* 0x000000004c597fae */ /* 0x0005e2000a9a1016 */
[----:B------:R-:W-:-:S03]  /*1b60*/  ISETP.GE.AND P5, PT, R86, UR14, PT ;  /* 0x0000000e56007c0c */ /* 0x000fc6000bfa6270 */
[----:B------:R3:W-:Y:S01]  /*1b70*/  LDGSTS.E [R89+0x8], desc[UR22][R66.64], P6 ;  /* 0x0000800042597fae */ /* 0x0007e2000b1a1016 */
[----:B------:R-:W-:Y:S02]  /*1b80*/  ISETP.GE.AND P6, PT, R87, UR14, PT ;  /* 0x0000000e57007c0c */ /* 0x000fe4000bfc6270 */
[----:B------:R-:W-:Y:S01]  /*1b90*/  SEL R92, R98, RZ, !P5 ;  /* 0x000000ff625c7207 */ /* 0x000fe20006800000 */
[----:B------:R4:W-:Y:S01]  /*1ba0*/  LDGSTS.E [R93], desc[UR22][R64.64], P1 ;  /* 0x00000000405d7fae */ /* 0x0009e200089a1016 */
[----:B------:R-:W-:Y:S02]  /*1bb0*/  ISETP.GE.AND P1, PT, R88, UR14, PT ;  /* 0x0000000e58007c0c */ /* 0x000fe4000bf26270 */
[----:B------:R-:W-:Y:S01]  /*1bc0*/  ISETP.GE.AND P5, PT, R90, UR14, PT ;  /* 0x0000000e5a007c0c */ /* 0x000fe2000bfa6270 */
[----:B------:R5:W-:Y:S01]  /*1bd0*/  LDGSTS.E [R93+0x8], desc[UR22][R62.64], P4 ;  /* 0x000080003e5d7fae */ /* 0x000be2000a1a1016 */
[----:B------:R-:W-:Y:S01]  /*1be0*/  SEL R94, R98, RZ, !P6 ;  /* 0x000000ff625e7207 */ /* 0x000fe20007000000 */
[----:B--2---:R-:W-:Y:S01]  /*1bf0*/  IMAD.WIDE R76, R107, 0x4, R76 ;  /* 0x000000046b4c7825 */ /* 0x004fe200078e024c */
[----:B------:R-:W-:-:S02]  /*1c00*/  ISETP.GE.AND P6, PT, R8, UR9, PT ;  /* 0x0000000908007c0c */ /* 0x000fc4000bfc6270 */
[----:B------:R-:W-:Y:S01]  /*1c10*/  SEL R96, R98, RZ, !P1 ;  /* 0x000000ff62607207 */ /* 0x000fe20004800000 */
[----:B---3--:R-:W-:Y:S01]  /*1c20*/  IMAD.WIDE R66, R105, 0x4, R66 ;  /* 0x0000000469427825 */ /* 0x008fe200078e0242 */
[----:B------:R-:W-:Y:S02]  /*1c30*/  ISETP.NE.U32.AND P1, PT, R92, RZ, PT ;  /* 0x000000ff5c00720c */ /* 0x000fe40003f25070 */
[----:B------:R-:W-:Y:S01]  /*1c40*/  SEL R99, R98, RZ, !P5 ;  /* 0x000000ff62637207 */ /* 0x000fe20006800000 */
[----:B----4-:R-:W-:Y:S01]  /*1c50*/  IMAD.WIDE R64, R107, 0x4, R64 ;  /* 0x000000046b407825 */ /* 0x010fe200078e0240 */
[----:B------:R-:W-:Y:S02]  /*1c60*/  PLOP3.LUT P5, PT, PT, PT, UP1, 0x80, 0x8 ;  /* 0x000000000008781c */ /* 0x000fe40003faf018 */
[----:B------:R-:W-:Y:S01]  /*1c70*/  SEL R97, RZ, 0x4, P6 ;  /* 0x00000004ff617807 */ /* 0x000fe20003000000 */
[----:B-----5:R-:W-:Y:S01]  /*1c80*/  IMAD.WIDE R62, R105, 0x4, R62 ;  /* 0x00000004693e7825 */ /* 0x020fe200078e023e */
[----:B------:R-:W-:-:S02]  /*1c90*/  LOP3.LUT R92, R25, 0x50, RZ, 0x3c, !PT ;  /* 0x00000050195c7812 */ /* 0x000fc400078e3cff */
[----:B------:R-:W-:Y:S02]  /*1ca0*/  ISETP.NE.U32.AND P6, PT, R94, RZ, PT ;  /* 0x000000ff5e00720c */ /* 0x000fe40003fc5070 */
[----:B------:R-:W-:Y:S01]  /*1cb0*/  SEL R97, R97, RZ, P5 ;  /* 0x000000ff61617207 */ /* 0x000fe20002800000 */
[----:B------:R-:W-:Y:S01]  /*1cc0*/  VIADD R95, R92, UR11 ;  /* 0x0000000b5c5f7c36 */ /* 0x000fe20008000000 */
[----:B------:R-:W-:Y:S02]  /*1cd0*/  ISETP.NE.U32.AND P5, PT, R96, RZ, PT ;  /* 0x000000ff6000720c */ /* 0x000fe40003fa5070 */
[----:B------:R-:W-:Y:S02]  /*1ce0*/  ISETP.GE.AND P4, PT, R7, UR14, PT ;  /* 0x0000000e07007c0c */ /* 0x000fe4000bf86270 */
[----:B------:R-:W-:Y:S01]  /*1cf0*/  LOP3.LUT R94, R25, 0x60, RZ, 0x3c, !PT ;  /* 0x00000060195e7812 */ /* 0x000fe200078e3cff */
[----:B------:R2:W-:Y:S01]  /*1d00*/  LDGSTS.E [R95], desc[UR22][R60.64], P2 ;  /* 0x000000003c5f7fae */ /* 0x0005e200091a1016 */
[----:B------:R-:W-:-:S02]  /*1d10*/  ISETP.NE.U32.AND P2, PT, R97, RZ, PT ;  /* 0x000000ff6100720c */ /* 0x000fc40003f45070 */
[----:B------:R-:W-:Y:S01]  /*1d20*/  SEL R96, R98, RZ, !P4 ;  /* 0x000000ff62607207 */ /* 0x000fe20006000000 */
[----:B------:R-:W-:Y:S01]  /*1d30*/  VIADD R97, R94, UR11 ;  /* 0x0000000b5e617c36 */ /* 0x000fe20008000000 */
[----:B------:R3:W-:Y:S01]  /*1d40*/  LDGSTS.E [R95+0x8], desc[UR22][R58.64], P1 ;  /* 0x000080003a5f7fae */ /* 0x0007e200089a1016 */
[----:B------:R-:W-:Y:S02]  /*1d50*/  ISETP.NE.U32.AND P1, PT, R99, RZ, PT ;  /* 0x000000ff6300720c */ /* 0x000fe40003f25070 */
[----:B------:R-:W-:Y:S01]  /*1d60*/  ISETP.NE.U32.AND P4, PT, R96, RZ, PT ;  /* 0x000000ff6000720c */ /* 0x000fe20003f85070 */
[----:B------:R4:W-:Y:S01]  /*1d70*/  LDGSTS.E [R97], desc[UR22][R56.64], P6 ;  /* 0x0000000038617fae */ /* 0x0009e2000b1a1016 */
[----:B------:R-:W-:Y:S02]  /*1d80*/  LOP3.LUT R96, R25, 0x70, RZ, 0x3c, !PT ;  /* 0x0000007019607812 */ /* 0x000fe400078e3cff */
[----:B------:R-:W-:Y:S01]  /*1d90*/  ISETP.GE.AND P6, PT, R6, UR14, PT ;  /* 0x0000000e06007c0c */ /* 0x000fe2000bfc6270 */
[----:B------:R5:W-:Y:S01]  /*1da0*/  LDGSTS.E [R97+0x8], desc[UR22][R54.64], P5 ;  /* 0x0000800036617fae */ /* 0x000be2000a9a1016 */
[----:B------:R-:W-:Y:S01]  /*1db0*/  ISETP.GE.AND P5, PT, R19, UR9, PT ;  /* 0x0000000913007c0c */ /* 0x000fe2000bfa6270 */
[----:B------:R-:W-:Y:S01]  /*1dc0*/  VIADD R99, R96, UR11 ;  /* 0x0000000b60637c36 */ /* 0x000fe20008000000 */
[----:B------:R-:W-:Y:S01]  /*1dd0*/  SEL R98, R98, RZ, !P6 ;  /* 0x000000ff62627207 */ /* 0x000fe20007000000 */
[----:B--2---:R-:W-:Y:S01]  /*1de0*/  IMAD.WIDE R60, R107, 0x4, R60 ;  /* 0x000000046b3c7825 */ /* 0x004fe200078e023c */
[----:B------:R-:W-:-:S02]  /*1df0*/  PLOP3.LUT P6, PT, PT, PT, UP1, 0x80, 0x8 ;  /* 0x000000000008781c */ /* 0x000fc40003fcf018 */
[----:B------:R-:W-:Y:S01]  /*1e00*/  SEL R100, RZ, 0x4, P5 ;  /* 0x00000004ff647807 */ /* 0x000fe20002800000 */
[----:B------:R-:W-:Y:S01]  /*1e10*/  LDGSTS.E [R99], desc[UR22][R46.64], P1 ;  /* 0x000000002e637fae */ /* 0x000fe200089a1016 */
[----:B------:R-:W-:Y:S01]  /*1e20*/  ISETP.GE.AND P5, PT, R17, UR9, PT ;  /* 0x0000000911007c0c */ /* 0x000fe2000bfa6270 */
[----:B---3--:R-:W-:Y:S01]  /*1e30*/  IMAD.WIDE R58, R105, 0x4, R58 ;  /* 0x00000004693a7825 */ /* 0x008fe200078e023a */
[----:B------:R-:W-:Y:S01]  /*1e40*/  ISETP.NE.U32.AND P1, PT, R98, RZ, PT ;  /* 0x000000ff6200720c */ /* 0x000fe20003f25070 */
[----:B------:R-:W-:Y:S01]  /*1e50*/  LDGSTS.E [R99+0x8], desc[UR22][R42.64], P4 ;  /* 0x000080002a637fae */ /* 0x000fe2000a1a1016 */
[----:B------:R-:W-:Y:S01]  /*1e60*/  SEL R100, R100, RZ, P6 ;  /* 0x000000ff64647207 */ /* 0x000fe20003000000 */
[C---:B----4-:R-:W-:Y:S01]  /*1e70*/  IMAD.WIDE R56, R107.reuse, 0x4, R56 ;  /* 0x000000046b387825 */ /* 0x050fe200078e0238 */
[----:B------:R-:W-:Y:S01]  /*1e80*/  PLOP3.LUT P6, PT, PT, PT, UP1, 0x80, 0x8 ;  /* 0x000000000008781c */ /* 0x000fe20003fcf018 */
[----:B------:R-:W0:Y:S01]  /*1e90*/  LDGDEPBAR ;  /* 0x00000000000079af */ /* 0x000e220000000000 */
[----:B------:R-:W-:Y:S01]  /*1ea0*/  SEL R98, RZ, 0x4, P5 ;  /* 0x00000004ff627807 */ /* 0x000fe20002800000 */
[----:B-----5:R-:W-:Y:S01]  /*1eb0*/  IMAD.WIDE R54, R107, 0x4, R54 ;  /* 0x000000046b367825 */ /* 0x020fe200078e0236 */
[----:B------:R-:W-:-:S02]  /*1ec0*/  ISETP.GE.AND P5, PT, R11, UR9, PT ;  /* 0x000000090b007c0c */ /* 0x000fc4000bfa6270 */
[----:B------:R-:W-:Y:S02]  /*1ed0*/  ISETP.NE.U32.AND P4, PT, R100, RZ, PT ;  /* 0x000000ff6400720c */ /* 0x000fe40003f85070 */
[----:B------:R-:W-:Y:S02]  /*1ee0*/  SEL R100, R98, RZ, P6 ;  /* 0x000000ff62647207 */ /* 0x000fe40003000000 */
[----:B------:R-:W-:Y:S02]  /*1ef0*/  PLOP3.LUT P6, PT, PT, PT, UP1, 0x80, 0x8 ;  /* 0x000000000008781c */ /* 0x000fe40003fcf018 */
[----:B------:R-:W-:Y:S02]  /*1f00*/  SEL R101, RZ, 0x4, P5 ;  /* 0x00000004ff657807 */ /* 0x000fe40002800000 */
[----:B------:R-:W-:Y:S02]  /*1f10*/  LOP3.LUT R98, R23, 0x40, RZ, 0x3c, !PT ;  /* 0x0000004017627812 */ /* 0x000fe400078e3cff */
[----:B------:R-:W-:Y:S01]  /*1f20*/  SEL R102, R101, RZ, P6 ;  /* 0x000000ff65667207 */ /* 0x000fe20003000000 */
[----:B------:R-:W-:Y:S01]  /*1f30*/  VIADD R101, R23, UR11 ;  /* 0x0000000b17657c36 */ /* 0x000fe20008000000 */
[----:B------:R-:W-:Y:S01]  /*1f40*/  ISETP.GE.AND P5, PT, R27, UR9, PT ;  /* 0x000000091b007c0c */ /* 0x000fe2000bfa6270 */
[----:B------:R-:W-:Y:S01]  /*1f50*/  VIADD R103, R98, UR11 ;  /* 0x0000000b62677c36 */ /* 0x000fe20008000000 */
[----:B------:R-:W-:-:S02]  /*1f60*/  PLOP3.LUT P6, PT, PT, PT, UP1, 0x80, 0x8 ;  /* 0x000000000008781c */ /* 0x000fc40003fcf018 */
[----:B------:R2:W-:Y:S01]  /*1f70*/  LDGSTS.E [R101+0x6000], desc[UR22][R50.64], P1 ;  /* 0x0600000032657fae */ /* 0x0005e200089a1016 */
[----:B------:R-:W-:Y:S02]  /*1f80*/  SEL R104, RZ, 0x4, P5 ;  /* 0x00000004ff687807 */ /* 0x000fe40002800000 */
[----:B------:R-:W-:Y:S01]  /*1f90*/  ISETP.GE.AND P5, PT, R29, UR9, PT ;  /* 0x000000091d007c0c */ /* 0x000fe2000bfa6270 */
[----:B------:R3:W-:Y:S01]  /*1fa0*/  LDGSTS.E [R101+0x6400], desc[UR22][R78.64], P1 ;  /* 0x064000004e657fae */ /* 0x0007e200089a1016 */
[----:B------:R-:W-:Y:S02]  /*1fb0*/  SEL R104, R104, RZ, P6 ;  /* 0x000000ff68687207 */ /* 0x000fe40003000000 */
[----:B------:R-:W-:Y:S01]  /*1fc0*/  PLOP3.LUT P6, PT, PT, PT, UP1, 0x80, 0x8 ;  /* 0x000000000008781c */ /* 0x000fe20003fcf018 */
[----:B------:R4:W-:Y:S04]  /*1fd0*/  LDGSTS.E [R103+0x6200], desc[UR22][R48.64], P1 ;  /* 0x0620000030677fae */ /* 0x0009e800089a1016 */
[----:B------:R5:W-:Y:S01]  /*1fe0*/  LDGSTS.E [R103+0x6600], desc[UR22][R68.64], P1 ;  /* 0x0660000044677fae */ /* 0x000be200089a1016 */
[----:B------:R-:W-:-:S02]  /*1ff0*/  ISETP.NE.U32.AND P1, PT, R100, RZ, PT ;  /* 0x000000ff6400720c */ /* 0x000fc40003f25070 */
[----:B------:R-:W-:Y:S01]  /*2000*/  SEL R100, RZ, 0x4, P5 ;  /* 0x00000004ff647807 */ /* 0x000fe20002800000 */
[----:B------:R-:W0:Y:S01]  /*2010*/  LDGDEPBAR ;  /* 0x00000000000079af */ /* 0x000e220000000000 */
[----:B------:R-:W-:Y:S01]  /*2020*/  BAR.SYNC.DEFER_BLOCKING 0x0 ;  /* 0x0000000000007b1d */ /* 0x000fe20000010000 */
[----:B------:R-:W-:Y:S02]  /*2030*/  ISETP.GE.AND P5, PT, R31, UR9, PT ;  /* 0x000000091f007c0c */ /* 0x000fe4000bfa6270 */
[----:B------:R-:W-:Y:S02]  /*2040*/  SEL R100, R100, RZ, P6 ;  /* 0x000000ff64647207 */ /* 0x000fe40003000000 */
[----:B------:R-:W-:Y:S01]  /*2050*/  ISETP.GE.AND P6, PT, R7, UR9, PT ;  /* 0x0000000907007c0c */ /* 0x000fe2000bfc6270 */
[----:B------:R-:W-:Y:S01]  /*2060*/  @!PT LDS RZ, [RZ] ;  /* 0x00000000fffff984 */ /* 0x000fe20000000800 */
[----:B------:R-:W-:Y:S01]  /*2070*/  @!PT LDS RZ, [RZ] ;  /* 0x00000000fffff984 */ /* 0x000fe20000000800 */
[----:B------:R-:W-:Y:S01]  /*2080*/  @!PT LDS RZ, [RZ] ;  /* 0x00000000fffff984 */ /* 0x000fe20000000800 */
[----:B------:R1:W-:Y:S01]  /*2090*/  LDGSTS.E [R33+0x2000], desc[UR22][R52.64], P3 ;  /* 0x0200000034217fae */ /* 0x0003e200099a1016 */
[----:B------:R-:W-:Y:S02]  /*20a0*/  ISETP.NE.U32.AND P3, PT, R102, RZ, PT ;  /* 0x000000ff6600720c */ /* 0x000fe40003f65070 */
[----:B------:R-:W-:Y:S01]  /*20b0*/  SEL R102, RZ, 0x4, P5 ;  /* 0x00000004ff667807 */ /* 0x000fe20002800000 */
[----:B------:R1:W-:Y:S01]  /*20c0*/  LDGSTS.E [R33+0x2008], desc[UR22][R44.64], P4 ;  /* 0x020080002c217fae */ /* 0x0003e2000a1a1016 */
[----:B------:R-:W-:-:S02]  /*20d0*/  ISETP.NE.U32.AND P5, PT, R104, RZ, PT ;  /* 0x000000ff6800720c */ /* 0x000fc40003fa5070 */
[----:B------:R-:W-:Y:S01]  /*20e0*/  SEL R104, RZ, 0x4, P6 ;  /* 0x00000004ff687807 */ /* 0x000fe20003000000 */
[----:B------:R1:W-:Y:S01]  /*20f0*/  LDGSTS.E [R37+0x2000], desc[UR22][R80.64], P1 ;  /* 0x0200000050257fae */ /* 0x0003e200089a1016 */
[----:B------:R-:W-:Y:S02]  /*2100*/  PLOP3.LUT P6, PT, PT, PT, UP1, 0x80, 0x8 ;  /* 0x000000000008781c */ /* 0x000fe40003fcf018 */
[----:B------:R-:W-:Y:S02]  /*2110*/  ISETP.NE.U32.AND P1, PT, R100, RZ, PT ;  /* 0x000000ff6400720c */ /* 0x000fe40003f25070 */
[----:B------:R-:W-:Y:S01]  /*2120*/  SEL R104, R104, RZ, P6 ;  /* 0x000000ff68687207 */ /* 0x000fe20003000000 */
[----:B------:R-:W-:Y:S01]  /*2130*/  LDGSTS.E [R37+0x2008], desc[UR22][R70.64], P3 ;  /* 0x0200800046257fae */ /* 0x000fe200099a1016 */
[----:B------:R-:W-:Y:S02]  /*2140*/  PLOP3.LUT P6, PT, PT, PT, UP1, 0x80, 0x8 ;  /* 0x000000000008781c */ /* 0x000fe40003fcf018 */
[----:B------:R-:W-:Y:S01]  /*2150*/  ISETP.NE.U32.AND P4, PT, R104, RZ, PT ;  /* 0x000000ff6800720c */ /* 0x000fe20003f85070 */
[----:B------:R1:W-:Y:S01]  /*2160*/  LDGSTS.E [R85+0x2000], desc[UR22][R72.64], P5 ;  /* 0x0200000048557fae */ /* 0x0003e2000a9a1016 */
[----:B------:R-:W-:-:S02]  /*2170*/  SEL R102, R102, RZ, P6 ;  /* 0x000000ff66667207 */ /* 0x000fc40003000000 */
[----:B------:R-:W-:Y:S02]  /*2180*/  ISETP.GE.AND P6, PT, R39, UR9, PT ;  /* 0x0000000927007c0c */ /* 0x000fe4000bfc6270 */
[----:B------:R-:W-:Y:S01]  /*2190*/  PLOP3.LUT P5, PT, PT, PT, UP1, 0x80, 0x8 ;  /* 0x000000000008781c */ /* 0x000fe20003faf018 */
[----:B------:R1:W-:Y:S01]  /*21a0*/  LDGSTS.E [R85+0x2008], desc[UR22][R74.64], P1 ;  /* 0x020080004a557fae */ /* 0x0003e200089a1016 */
[----:B------:R-:W-:Y:S02]  /*21b0*/  SEL R100, RZ, 0x4, P6 ;  /* 0x00000004ff647807 */ /* 0x000fe40003000000 */
[----:B------:R-:W-:Y:S02]  /*21c0*/  ISETP.GE.AND P6, PT, R41, UR9, PT ;  /* 0x0000000929007c0c */ /* 0x000fe4000bfc6270 */
[----:B------:R-:W-:Y:S02]  /*21d0*/  ISETP.NE.U32.AND P3, PT, R102, RZ, PT ;  /* 0x000000ff6600720c */ /* 0x000fe40003f65070 */
[----:B------:R-:W-:-:S02]  /*21e0*/  SEL R100, R100, RZ, P5 ;  /* 0x000000ff64647207 */ /* 0x000fc40002800000 */
[----:B------:R-:W-:Y:S02]  /*21f0*/  PLOP3.LUT P5, PT, PT, PT, UP1, 0x80, 0x8 ;  /* 0x000000000008781c */ /* 0x000fe40003faf018 */
[----:B------:R-:W-:Y:S02]  /*2200*/  SEL R102, RZ, 0x4, P6 ;  /* 0x00000004ff667807 */ /* 0x000fe40003000000 */
[----:B------:R-:W-:Y:S02]  /*2210*/  ISETP.GE.AND P6, PT, R82, UR9, PT ;  /* 0x0000000952007c0c */ /* 0x000fe4000bfc6270 */
[----:B------:R-:W-:Y:S02]  /*2220*/  SEL R102, R102, RZ, P5 ;  /* 0x000000ff66667207 */ /* 0x000fe40002800000 */
[----:B------:R-:W-:Y:S01]  /*2230*/  PLOP3.LUT P5, PT, PT, PT, UP1, 0x80, 0x8 ;  /* 0x000000000008781c */ /* 0x000fe20003faf018 */
[----:B------:R1:W-:Y:S01]  /*2240*/  LDGSTS.E [R89+0x2000], desc[UR22][R76.64], P3 ;  /* 0x020000004c597fae */ /* 0x0003e200099a1016 */
[----:B------:R-:W-:-:S02]  /*2250*/  SEL R104, RZ, 0x4, P6 ;  /* 0x00000004ff687807 */ /* 0x000fc40003000000 */
[----:B------:R-:W-:Y:S01]  /*2260*/  ISETP.GE.AND P6, PT, R86, UR9, PT ;  /* 0x0000000956007c0c */ /* 0x000fe2000bfc6270 */
[----:B------:R1:W-:Y:S01]  /*2270*/  LDGSTS.E [R89+0x2008], desc[UR22][R66.64], P2 ;  /* 0x0200800042597fae */ /* 0x0003e200091a1016 */
[----:B------:R-:W-:Y:S02]  /*2280*/  ISETP.NE.U32.AND P1, PT, R100, RZ, PT ;  /* 0x000000ff6400720c */ /* 0x000fe40003f25070 */
[----:B------:R-:W-:Y:S02]  /*2290*/  SEL R104, R104, RZ, P5 ;  /* 0x000000ff68687207 */ /* 0x000fe40002800000 */
[----:B------:R-:W-:Y:S02]  /*22a0*/  PLOP3.LUT P5, PT, PT, PT, UP1, 0x80, 0x8 ;  /* 0x000000000008781c */ /* 0x000fe40003faf018 */
[----:B------:R-:W-:Y:S02]  /*22b0*/  SEL R100, RZ, 0x4, P6 ;  /* 0x00000004ff647807 */ /* 0x000fe40003000000 */
[----:B------:R-:W-:-:S02]  /*22c0*/  ISETP.GE.AND P6, PT, R87, UR9, PT ;  /* 0x0000000957007c0c */ /* 0x000fc4000bfc6270 */
[----:B------:R-:W-:Y:S02]  /*22d0*/  SEL R100, R100, RZ, P5 ;  /* 0x000000ff64647207 */ /* 0x000fe40002800000 */
[----:B------:R-:W-:Y:S01]  /*22e0*/  ISETP.GE.AND P5, PT, R6, UR9, PT ;  /* 0x0000000906007c0c */ /* 0x000fe2000bfa6270 */
[----:B------:R1:W-:Y:S01]  /*22f0*/  LDGSTS.E [R93+0x2000], desc[UR22][R64.64], P1 ;  /* 0x02000000405d7fae */ /* 0x0003e200089a1016 */
[----:B------:R-:W-:Y:S02]  /*2300*/  ISETP.NE.U32.AND P3, PT, R102, RZ, PT ;  /* 0x000000ff6600720c */ /* 0x000fe40003f65070 */
[----:B------:R-:W-:Y:S02]  /*2310*/  SEL R102, RZ, 0x4, P6 ;  /* 0x00000004ff667807 */ /* 0x000fe40003000000 */
[----:B------:R-:W-:Y:S02]  /*2320*/  ISETP.NE.U32.AND P6, PT, R104, RZ, PT ;  /* 0x000000ff6800720c */ /* 0x000fe40003fc5070 */
[----:B------:R-:W-:-:S02]  /*2330*/  SEL R104, RZ, 0x4, P5 ;  /* 0x00000004ff687807 */ /* 0x000fc40002800000 */
[----:B------:R-:W-:Y:S02]  /*2340*/  PLOP3.LUT P5, PT, PT, PT, UP1, 0x80, 0x8 ;  /* 0x000000000008781c */ /* 0x000fe40003faf018 */
[----:B------:R-:W-:Y:S02]  /*2350*/  ISETP.NE.U32.AND P1, PT, R100, RZ, PT ;  /* 0x000000ff6400720c */ /* 0x000fe40003f25070 */
[----:B------:R-:W-:Y:S01]  /*2360*/  SEL R104, R104, RZ, P5 ;  /* 0x000000ff68687207 */ /* 0x000fe20002800000 */
[----:B------:R1:W-:Y:S01]  /*2370*/  LDGSTS.E [R93+0x2008], desc[UR22][R62.64], P3 ;  /* 0x020080003e5d7fae */ /* 0x0003e200099a1016 */
        /* <DEDUP_REMOVED lines=8> */
[----:B------:R-:W-:Y:S01]  /*2400*/  ISETP.GE.AND P5, PT, R90, UR9, PT ;  /* 0x000000095a007c0c */ /* 0x000fe2000bfa6270 */
[----:B------:R-:W-:Y:S01]  /*2410*/  USHF.L.U32 UR9, UR25, 0x5, URZ ;  /* 0x0000000519097899 */ /* 0x000fe200080006ff */
[----:B------:R-:W-:Y:S02]  /*2420*/  ISETP.NE.U32.AND P3, PT, R102, RZ, PT ;  /* 0x000000ff6600720c */ /* 0x000fe40003f65070 */
[----:B------:R-:W-:-:S02]  /*2430*/  SEL R100, R100, RZ, P6 ;  /* 0x000000ff64647207 */ /* 0x000fc40003000000 */
[----:B------:R-:W-:Y:S01]  /*2440*/  PLOP3.LUT P6, PT, PT, PT, UP1, 0x80, 0x8 ;  /* 0x000000000008781c */ /* 0x000fe20003fcf018 */
[----:B------:R-:W-:Y:S01]  /*2450*/  IMAD.U32 R107, RZ, RZ, UR9 ;  /* 0x00000009ff6b7e24 */ /* 0x000fe2000f8e00ff */
[----:B------:R-:W-:Y:S01]  /*2460*/  SEL R102, RZ, 0x4, P5 ;  /* 0x00000004ff667807 */ /* 0x000fe20002800000 */
[----:B------:R-:W-:Y:S01]  /*2470*/  IMAD.U32 R109, RZ, RZ, UR9 ;  /* 0x00000009ff6d7e24 */ /* 0x000fe2000f8e00ff */
[----:B------:R-:W-:Y:S01]  /*2480*/  ISETP.GE.AND P5, PT, R13, UR19, PT ;  /* 0x000000130d007c0c */ /* 0x000fe2000bfa6270 */
[C---:B--2---:R-:W-:Y:S01]  /*2490*/  IMAD.WIDE R50, R107.reuse, 0x4, R50 ;  /* 0x000000046b327825 */ /* 0x044fe200078e0232 */
[----:B------:R-:W-:Y:S01]  /*24a0*/  SEL R102, R102, RZ, P6 ;  /* 0x000000ff66667207 */ /* 0x000fe20003000000 */
[----:B------:R-:W-:Y:S01]  /*24b0*/  UISETP.NE.U32.AND UP1, UPT, UR7, URZ, UPT ;  /* 0x000000ff0700728c */ /* 0x000fe2000bf25070 */
[----:B------:R-:W-:Y:S01]  /*24c0*/  PLOP3.LUT P6, PT, PT, PT, UP2, 0x80, 0x8 ;  /* 0x000000000008781c */ /* 0x000fe20003fcf028 */
[----:B------:R2:W-:Y:S01]  /*24d0*/  LDGSTS.E [R97+0x2000], desc[UR22][R56.64], P3 ;  /* 0x0200000038617fae */ /* 0x0005e200099a1016 */
[----:B------:R-:W-:Y:S01]  /*24e0*/  SEL R104, RZ, 0x4, P5 ;  /* 0x00000004ff687807 */ /* 0x000fe20002800000 */
[----:B---3--:R-:W-:Y:S01]  /*24f0*/  IMAD.WIDE R78, R107, 0x4, R78 ;  /* 0x000000046b4e7825 */ /* 0x008fe200078e024e */
[----:B------:R-:W-:Y:S01]  /*2500*/  ISETP.GE.AND P5, PT, R19, UR19, PT ;  /* 0x0000001313007c0c */ /* 0x000fe2000bfa6270 */
[----:B------:R-:W-:Y:S01]  /*2510*/  UISETP.LT.OR UP3, UPT, UR8, 0x20, UP1 ;  /* 0x000000200800788c */ /* 0x000fe20008f61670 */
[----:B------:R-:W-:Y:S01]  /*2520*/  SEL R104, R104, RZ, P6 ;  /* 0x000000ff68687207 */ /* 0x000fe20003000000 */
[----:B----4-:R-:W-:Y:S01]  /*2530*/  IMAD.WIDE R48, R109, 0x4, R48 ;  /* 0x000000046d307825 */ /* 0x010fe200078e0230 */
[----:B------:R-:W-:-:S02]  /*2540*/  PLOP3.LUT P6, PT, PT, PT, UP2, 0x80, 0x8 ;  /* 0x000000000008781c */ /* 0x000fc40003fcf028 */
[----:B------:R-:W-:Y:S01]  /*2550*/  SEL R105, RZ, 0x4, P5 ;  /* 0x00000004ff697807 */ /* 0x000fe20002800000 */
[----:B-----5:R-:W-:Y:S01]  /*2560*/  IMAD.WIDE R68, R109, 0x4, R68 ;  /* 0x000000046d447825 */ /* 0x020fe200078e0244 */
[----:B------:R-:W-:Y:S02]  /*2570*/  ISETP.NE.U32.AND P5, PT, R100, RZ, PT ;  /* 0x000000ff6400720c */ /* 0x000fe40003fa5070 */
[----:B------:R-:W-:Y:S02]  /*2580*/  SEL R105, R105, RZ, P6 ;  /* 0x000000ff69697207 */ /* 0x000fe40003000000 */
[----:B------:R-:W-:Y:S02]  /*2590*/  ISETP.NE.U32.AND P6, PT, R102, RZ, PT ;  /* 0x000000ff6600720c */ /* 0x000fe40003fc5070 */
[----:B------:R-:W-:Y:S01]  /*25a0*/  ISETP.NE.U32.AND P3, PT, R105, RZ, PT ;  /* 0x000000ff6900720c */ /* 0x000fe20003f65070 */
[----:B------:R-:W-:Y:S01]  /*25b0*/  IMAD.U32 R105, RZ, RZ, UR18 ;  /* 0x00000012ff697e24 */ /* 0x000fe2000f8e00ff */
[----:B------:R-:W-:-:S03]  /*25c0*/  ISETP.NE.U32.AND P1, PT, R104, RZ, PT ;  /* 0x000000ff6800720c */ /* 0x000fc60003f25070 */
[C---:B------:R-:W-:Y:S02]  /*25d0*/  IMAD.WIDE R46, R105.reuse, 0x4, R46 ;  /* 0x00000004692e7825 */ /* 0x040fe400078e022e */
[----:B------:R2:W-:Y:S01]  /*25e0*/  LDGSTS.E [R97+0x2008], desc[UR22][R54.64], P5 ;  /* 0x0200800036617fae */ /* 0x0005e2000a9a1016 */
[----:B-1----:R-:W-:Y:S01]  /*25f0*/  IADD3 R52, P5, PT, R52, UR31, RZ ;  /* 0x0000001f34347c10 */ /* 0x002fe2000ffbe0ff */
[----:B------:R-:W-:Y:S02]  /*2600*/  IMAD.WIDE R42, R105, 0x4, R42 ;  /* 0x00000004692a7825 */ /* 0x000fe400078e022a */
[----:B------:R2:W-:Y:S01]  /*2610*/  LDGSTS.E [R99+0x2000], desc[UR22][R46.64], P6 ;  /* 0x020000002e637fae */ /* 0x0005e2000b1a1016 */
[----:B------:R-:W-:Y:S02]  /*2620*/  IADD3.X R53, PT, PT, R53, UR32, RZ, P5, !PT ;  /* 0x0000002035357c10 */ /* 0x000fe4000affe4ff */
[----:B------:R-:W-:Y:S01]  /*2630*/  IADD3 R44, P5, PT, R44, UR31, RZ ;  /* 0x0000001f2c2c7c10 */ /* 0x000fe2000ffbe0ff */
[----:B------:R2:W-:Y:S01]  /*2640*/  LDGSTS.E [R99+0x2008], desc[UR22][R42.64], P4 ;  /* 0x020080002a637fae */ /* 0x0005e2000a1a1016 */
[----:B------:R-:W-:-:S02]  /*2650*/  PLOP3.LUT P4, PT, PT, PT, UP2, 0x80, 0x8 ;  /* 0x000000000008781c */ /* 0x000fc40003f8f028 */
[----:B------:R-:W-:Y:S01]  /*2660*/  IADD3.X R45, PT, PT, R45, UR32, RZ, P5, !PT ;  /* 0x000000202d2d7c10 */ /* 0x000fe2000affe4ff */
[----:B------:R-:W0:Y:S01]  /*2670*/  LDGDEPBAR ;  /* 0x00000000000079af */ /* 0x000e220000000000 */
[----:B------:R-:W-:Y:S02]  /*2680*/  IADD3 R80, P5, PT, R80, UR31, RZ ;  /* 0x0000001f50507c10 */ /* 0x000fe4000ffbe0ff */
[----:B------:R-:W-:Y:S01]  /*2690*/  ISETP.GE.AND P6, PT, R11, UR19, PT ;  /* 0x000000130b007c0c */ /* 0x000fe2000bfc6270 */
[----:B------:R2:W-:Y:S01]  /*26a0*/  LDGSTS.E [R101+0x6800], desc[UR22][R50.64], P2 ;  /* 0x0680000032657fae */ /* 0x0005e200091a1016 */
[----:B------:R-:W-:Y:S02]  /*26b0*/  IADD3.X R81, PT, PT, R81, UR32, RZ, P5, !PT ;  /* 0x0000002051517c10 */ /* 0x000fe4000affe4ff */
[----:B------:R-:W-:Y:S01]  /*26c0*/  ISETP.GE.AND P5, PT, R17, UR19, PT ;  /* 0x0000001311007c0c */ /* 0x000fe2000bfa6270 */
[----:B------:R2:W-:Y:S01]  /*26d0*/  LDGSTS.E [R101+0x6c00], desc[UR22][R78.64], P2 ;  /* 0x06c000004e657fae */ /* 0x0005e200091a1016 */
[----:B------:R-:W-:-:S02]  /*26e0*/  SEL R102, RZ, 0x4, P6 ;  /* 0x00000004ff667807 */ /* 0x000fc40003000000 */
[----:B------:R-:W-:Y:S01]  /*26f0*/  SEL R100, RZ, 0x4, P5 ;  /* 0x00000004ff647807 */ /* 0x000fe20002800000 */
[----:B------:R2:W-:Y:S01]  /*2700*/  LDGSTS.E [R103+0x6a00], desc[UR22][R48.64], P2 ;  /* 0x06a0000030677fae */ /* 0x0005e200091a1016 */
[----:B------:R-:W-:Y:S02]  /*2710*/  PLOP3.LUT P5, PT, PT, PT, UP2, 0x80, 0x8 ;  /* 0x000000000008781c */ /* 0x000fe40003faf028 */
[----:B------:R-:W-:Y:S01]  /*2720*/  SEL R100, R100, RZ, P4 ;  /* 0x000000ff64647207 */ /* 0x000fe20002000000 */
[----:B------:R2:W-:Y:S01]  /*2730*/  LDGSTS.E [R103+0x6e00], desc[UR22][R68.64], P2 ;  /* 0x06e0000044677fae */ /* 0x0005e200091a1016 */
[----:B------:R-:W-:Y:S02]  /*2740*/  IADD3 R72, P4, PT, R72, UR31, RZ ;  /* 0x0000001f48487c10 */ /* 0x000fe4000ff9e0ff */
[----:B------:R-:W-:Y:S01]  /*2750*/  IADD3 R70, P2, PT, R70, UR31, RZ ;  /* 0x0000001f46467c10 */ /* 0x000fe2000ff5e0ff */
[----:B------:R-:W0:Y:S01]  /*2760*/  LDGDEPBAR ;  /* 0x00000000000079af */ /* 0x000e220000000000 */
[----:B------:R-:W-:-:S02]  /*2770*/  IADD3.X R73, PT, PT, R73, UR32, RZ, P4, !PT ;  /* 0x0000002049497c10 */ /* 0x000fc4000a7fe4ff */
[----:B------:R-:W-:Y:S02]  /*2780*/  IADD3 R74, P4, PT, R74, UR31, RZ ;  /* 0x0000001f4a4a7c10 */ /* 0x000fe4000ff9e0ff */
[----:B------:R-:W-:Y:S02]  /*2790*/  SEL R102, R102, RZ, P5 ;  /* 0x000000ff66667207 */ /* 0x000fe40002800000 */
[----:B------:R-:W-:Y:S02]  /*27a0*/  IADD3 R76, P6, PT, R76, UR31, RZ ;  /* 0x0000001f4c4c7c10 */ /* 0x000fe4000ffde0ff */
[----:B------:R-:W-:Y:S02]  /*27b0*/  IADD3.X R71, PT, PT, R71, UR32, RZ, P2, !PT ;  /* 0x0000002047477c10 */ /* 0x000fe400097fe4ff */
[----:B------:R-:W-:Y:S02]  /*27c0*/  IADD3.X R75, PT, PT, R75, UR32, RZ, P4, !PT ;  /* 0x000000204b4b7c10 */ /* 0x000fe4000a7fe4ff */
[----:B------:R-:W-:-:S02]  /*27d0*/  ISETP.NE.U32.AND P2, PT, R100, RZ, PT ;  /* 0x000000ff6400720c */ /* 0x000fc40003f45070 */
[----:B------:R-:W-:Y:S02]  /*27e0*/  ISETP.NE.U32.AND P5, PT, R102, RZ, PT ;  /* 0x000000ff6600720c */ /* 0x000fe40003fa5070 */
[----:B------:R-:W-:Y:S02]  /*27f0*/  IADD3.X R77, PT, PT, R77, UR32, RZ, P6, !PT ;  /* 0x000000204d4d7c10 */ /* 0x000fe4000b7fe4ff */
[----:B------:R-:W-:Y:S01]  /*2800*/  ISETP.GE.AND P4, PT, R27, UR19, PT ;  /* 0x000000131b007c0c */ /* 0x000fe2000bf86270 */
[----:B------:R-:W-:-:S04]  /*2810*/  DEPBAR.LE SB0, 0x2 ;  /* 0x000080800000791a */ /* 0x000fc80000000000 */
[----:B------:R-:W-:Y:S06]  /*2820*/  BAR.SYNC.DEFER_BLOCKING 0x0 ;  /* 0x0000000000007b1d */ /* 0x000fec0000010000 */
[----:B--2---:R-:W-:Y:S05]  /*2830*/  BRA.U UP3, `(.L_x_6) ;  /* 0x0000000103847547 */ /* 0x004fea000b800000 */
[----:B------:R-:W-:Y:S02]  /*2840*/  UIADD3 UR4, UPT, UPT, UR11, 0x6000, URZ ;  /* 0x000060000b047890 */ /* 0x000fe4000fffe0ff */
[----:B------:R-:W-:Y:S02]  /*2850*/  USHF.R.U32.HI UR6, URZ, 0x4, UR11 ;  /* 0x00000004ff067899 */ /* 0x000fe4000801160b */
[----:B------:R-:W-:Y:S02]  /*2860*/  USHF.R.U32.HI UR4, URZ, 0x4, UR4 ;  /* 0x00000004ff047899 */ /* 0x000fe40008011604 */
[----:B------:R-:W-:Y:S02]  /*2870*/  USGXT.U32 UR6, UR6, 0xe ;  /* 0x0000000e0606789a */ /* 0x000fe40008000000 */
[----:B------:R-:W-:Y:S02]  /*2880*/  USGXT.U32 UR16, UR4, 0xe ;  /* 0x0000000e0410789a */ /* 0x000fe40008000000 */
[----:B------:R-:W-:-:S02]  /*2890*/  UIADD3 UR36, UP3, UPT, UR6, 0x2, URZ ;  /* 0x0000000206247890 */ /* 0x000fc4000ff7e0ff */
[----:B------:R-:W-:Y:S01]  /*28a0*/  UIADD3 UR38, UP4, UPT, UR16, 0x2, URZ ;  /* 0x0000000210267890 */ /* 0x000fe2000ff9e0ff */
[----:B------:R-:W-:Y:S01]  /*28b0*/  UMOV UR4, URZ ;  /* 0x000000ff00047c82 */ /* 0x000fe20008000000 */
[----:B------:R-:W-:Y:S01]  /*28c0*/  UMOV UR40, 0x0 ;  /* 0x0000000000287882 */ /* 0x000fe20000000000 */
[----:B------:R-:W-:Y:S02]  /*28d0*/  UIADD3.X UR37, UPT, UPT, UR4, 0x40004040, URZ, UP3, !UPT ;  /* 0x4000404004257890 */ /* 0x000fe40009ffe4ff */
[----:B------:R-:W-:Y:S02]  /*28e0*/  UIADD3.X UR39, UPT, UPT, UR4, 0x40004040, URZ, UP4, !UPT ;  /* 0x4000404004277890 */ /* 0x000fe4000a7fe4ff */
[----:B------:R-:W-:Y:S02]  /*28f0*/  UIADD3.64 UR20, UPT, UPT, UR36, 0x2, URZ ;  /* 0x0000000224147897 */ /* 0x000fe4000fffe0ff */
[----:B------:R-:W-:Y:S02]  /*2900*/  UIADD3.64 UR26, UPT, UPT, UR38, 0x2, URZ ;  /* 0x00000002261a7897 */ /* 0x000fe4000fffe0ff */
[----:B------:R-:W-:-:S02]  /*2910*/  UIADD3.64 UR28, UPT, UPT, UR36, 0x4, URZ ;  /* 0x00000004241c7897 */ /* 0x000fc4000fffe0ff */
[----:B------:R-:W-:Y:S01]  /*2920*/  UIADD3.64 UR34, UPT, UPT, UR38, 0x4, URZ ;  /* 0x0000000426227897 */ /* 0x000fe2000fffe0ff */
[----:B------:R-:W-:Y:S01]  /*2930*/  UMOV UR41, 0x4040910 ;  /* 0x0404091000297882 */ /* 0x000fe20000000000 */
[----:B------:R-:W-:Y:S01]  /*2940*/  UMOV UR7, 0x40004040 ;  /* 0x4000404000077882 */ /* 0x000fe20000000000 */
[----:B------:R-:W-:Y:S01]  /*2950*/  UMOV UR17, 0x40004040 ;  /* 0x4000404000117882 */ /* 0x000fe20000000000 */
[----:B------:R-:W-:Y:S01]  /*2960*/  UMOV UR42, 0x0 ;  /* 0x00000000002a7882 */ /* 0x000fe20000000000 */
[----:B------:R-:W-:Y:S01]  /*2970*/  UMOV UR43, 0x4040910 ;  /* 0x04040910002b7882 */ /* 0x000fe20000000000 */
[----:B------:R-:W-:Y:S01]  /*2980*/  UMOV UR44, 0x0 ;  /* 0x00000000002c7882 */ /* 0x000fe20000000000 */
[----:B------:R-:W-:Y:S01]  /*2990*/  UMOV UR45, 0x4040910 ;  /* 0x04040910002d7882 */ /* 0x000fe20000000000 */
[----:B------:R-:W-:Y:S01]  /*29a0*/  UMOV UR4, UR13 ;  /* 0x0000000d00047c82 */ /* 0x000fe20008000000 */
[----:B------:R-:W-:Y:S01]  /*29b0*/  UMOV UR5, URZ ;  /* 0x000000ff00057c82 */ /* 0x000fe20008000000 */
[----:B------:R1:W-:Y:S01]  /*29c0*/  UTCHMMA gdesc[UR6], gdesc[UR16], tmem[UR30], tmem[UR40], idesc[UR41], !UPT ;  /* 0x00ff2810060075ea */ /* 0x0003e2000f80001e */
[----:B------:R-:W-:Y:S01]  /*29d0*/  UMOV UR46, 0x0 ;  /* 0x00000000002e7882 */ /* 0x000fe20000000000 */
[----:B------:R-:W-:Y:S01]  /*29e0*/  UMOV UR47, 0x4040910 ;  /* 0x04040910002f7882 */ /* 0x000fe20000000000 */
[----:B------:R1:W-:Y:S01]  /*29f0*/  UTCHMMA gdesc[UR36], gdesc[UR38], tmem[UR30], tmem[UR42], idesc[UR43], UPT ;  /* 0x00ff2a26240075ea */ /* 0x0003e2000b80001e */
[----:B------:R-:W-:Y:S01]  /*2a00*/  UMOV UR4, UR4 ;  /* 0x0000000400047c82 */ /* 0x000fe20008000000 */
[----:B------:R1:W-:Y:S01]  /*2a10*/  UTCHMMA gdesc[UR20], gdesc[UR26], tmem[UR30], tmem[UR44], idesc[UR45], UPT ;  /* 0x00ff2c1a140075ea */ /* 0x0003e2000b80001e */
[----:B------:R1:W-:Y:S01]  /*2a20*/  UTCHMMA gdesc[UR28], gdesc[UR34], tmem[UR30], tmem[UR46], idesc[UR47], UPT ;  /* 0x00ff2e221c0075ea */ /* 0x0003e2000b80001e */
[----:B------:R1:W-:Y:S01]  /*2a30*/  UTCBAR [UR4], URZ ;  /* 0x000000ff040073e9 */ /* 0x0003e200080000ff */
[----:B------:R-:W-:Y:S01]  /*2a40*/  NOP ;  /* 0x0000000000007918 */ /* 0x000fe20000000000 */
.L_x_6:
[----:B------:R-:W-:Y:S01]  /*2a50*/  BAR.SYNC.DEFER_BLOCKING 0x0 ;  /* 0x0000000000007b1d */ /* 0x000fe20000010000 */
[----:B------:R-:W-:Y:S01]  /*2a60*/  SEL R100, RZ, 0x4, P4 ;  /* 0x00000004ff647807 */ /* 0x000fe20002000000 */
[----:B-1----:R-:W-:Y:S01]  /*2a70*/  USHF.R.S32.HI UR20, URZ, 0x1f, UR9 ;  /* 0x0000001fff147899 */ /* 0x002fe20008011409 */
[----:B------:R-:W-:Y:S01]  /*2a80*/  ISETP.GE.AND P6, PT, R29, UR19, PT ;  /* 0x000000131d007c0c */ /* 0x000fe2000bfc6270 */
[----:B------:R-:W-:Y:S01]  /*2a90*/  USHF.L.U32 UR33, UR9, 0x2, URZ ;  /* 0x0000000209217899 */ /* 0x000fe200080006ff */
[----:B------:R-:W-:Y:S01]  /*2aa0*/  PLOP3.LUT P4, PT, PT, PT, UP2, 0x80, 0x8 ;  /* 0x000000000008781c */ /* 0x000fe20003f8f028 */
[----:B------:R-:W-:Y:S01]  /*2ab0*/  USHF.L.U64.HI UR34, UR9, 0x2, UR20 ;  /* 0x0000000209227899 */ /* 0x000fe20008010214 */
[----:B------:R-:W-:Y:S01]  /*2ac0*/  SEL R102, RZ, 0x4, P6 ;  /* 0x00000004ff667807 */ /* 0x000fe20003000000 */
[----:B------:R-:W-:Y:S01]  /*2ad0*/  UISETP.GE.AND UP3, UPT, UR8, 0x40, UPT ;  /* 0x000000400800788c */ /* 0x000fe2000bf66270 */
[----:B------:R-:W-:Y:S02]  /*2ae0*/  UMOV UR6, URZ ;  /* 0x000000ff00067c82 */ /* 0x000fe40008000000 */
[----:B------:R-:W-:Y:S01]  /*2af0*/  SEL R102, R102, RZ, P4 ;  /* 0x000000ff66667207 */ /* 0x000fe20002000000 */
[----:B------:R-:W-:Y:S01]  /*2b00*/  @!PT LDS RZ, [RZ] ;  /* 0x00000000fffff984 */ /* 0x000fe20000000800 */
[----:B------:R-:W-:Y:S01]  /*2b10*/  @!PT LDS RZ, [RZ] ;  /* 0x00000000fffff984 */ /* 0x000fe20000000800 */
[----:B------:R-:W-:Y:S01]  /*2b20*/  @!PT LDS RZ, [RZ] ;  /* 0x00000000fffff984 */ /* 0x000fe20000000800 */
[----:B------:R-:W-:Y:S01]  /*2b30*/  LDGSTS.E [R33+0x4000], desc[UR22][R52.64], P1 ;  /* 0x0400000034217fae */ /* 0x000fe200089a1016 */
[----:B------:R-:W-:-:S03]  /*2b40*/  PLOP3.LUT P1, PT, PT, PT, UP2, 0x80, 0x8 ;  /* 0x000000000008781c */ /* 0x000fc60003f2f028 */
[----:B------:R1:W-:Y:S01]  /*2b50*/  LDGSTS.E [R33+0x4008], desc[UR22][R44.64], P3 ;  /* 0x040080002c217fae */ /* 0x0003e200099a1016 */
[----:B------:R-:W-:Y:S02]  /*2b60*/  ISETP.GE.AND P3, PT, R31, UR19, PT ;  /* 0x000000131f007c0c */ /* 0x000fe4000bf66270 */
[----:B------:R-:W-:Y:S01]  /*2b70*/  SEL R100, R100, RZ, P1 ;  /* 0x000000ff64647207 */ /* 0x000fe20000800000 */
[----:B------:R-:W-:Y:S01]  /*2b80*/  LDGSTS.E [R37+0x4000], desc[UR22][R80.64], P2 ;  /* 0x0400000050257fae */ /* 0x000fe200091a1016 */
[----:B------:R-:W-:Y:S02]  /*2b90*/  SEL R104, RZ, 0x4, P3 ;  /* 0x00000004ff687807 */ /* 0x000fe40001800000 */
[----:B------:R-:W-:Y:S01]  /*2ba0*/  ISETP.NE.U32.AND P3, PT, R100, RZ, PT ;  /* 0x000000ff6400720c */ /* 0x000fe20003f65070 */
[----:B------:R2:W-:Y:S01]  /*2bb0*/  LDGSTS.E [R37+0x4008], desc[UR22][R70.64], P5 ;  /* 0x0400800046257fae */ /* 0x0005e2000a9a1016 */
[----:B------:R-:W-:Y:S02]  /*2bc0*/  ISETP.GE.AND P2, PT, R8, UR19, PT ;  /* 0x0000001308007c0c */ /* 0x000fe4000bf46270 */
[----:B------:R-:W-:-:S02]  /*2bd0*/  PLOP3.LUT P1, PT, PT, PT, UP2, 0x80, 0x8 ;  /* 0x000000000008781c */ /* 0x000fc40003f2f028 */
[----:B------:R-:W-:Y:S02]  /*2be0*/  PLOP3.LUT P5, PT, PT, PT, UP2, 0x80, 0x8 ;  /* 0x000000000008781c */ /* 0x000fe40003faf028 */
[----:B-1----:R-:W-:Y:S02]  /*2bf0*/  SEL R33, RZ, 0x4, P2 ;  /* 0x00000004ff217807 */ /* 0x002fe40001000000 */
[----:B------:R-:W-:Y:S02]  /*2c00*/  IADD3 R52, P4, PT, R66, UR31, RZ ;  /* 0x0000001f42347c10 */ /* 0x000fe4000ff9e0ff */
[----:B------:R-:W-:Y:S01]  /*2c10*/  SEL R104, R104, RZ, P1 ;  /* 0x000000ff68687207 */ /* 0x000fe20000800000 */
[----:B------:R-:W-:Y:S01]  /*2c20*/  LDGSTS.E [R85+0x4000], desc[UR22][R72.64], P3 ;  /* 0x0400000048557fae */ /* 0x000fe200099a1016 */
[----:B------:R-:W-:Y:S02]  /*2c30*/  SEL R33, R33, RZ, P5 ;  /* 0x000000ff21217207 */ /* 0x000fe40002800000 */
[----:B------:R-:W-:-:S02]  /*2c40*/  ISETP.GE.AND P5, PT, R41, UR19, PT ;  /* 0x0000001329007c0c */ /* 0x000fc4000bfa6270 */
[----:B------:R-:W-:Y:S02]  /*2c50*/  ISETP.NE.U32.AND P1, PT, R102, RZ, PT ;  /* 0x000000ff6600720c */ /* 0x000fe40003f25070 */
[----:B------:R-:W-:Y:S02]  /*2c60*/  IADD3.X R53, PT, PT, R67, UR32, RZ, P4, !PT ;  /* 0x0000002043357c10 */ /* 0x000fe4000a7fe4ff */
[----:B------:R-:W-:Y:S02]  /*2c70*/  ISETP.NE.U32.AND P4, PT, R104, RZ, PT ;  /* 0x000000ff6800720c */ /* 0x000fe40003f85070 */
[----:B------:R-:W-:Y:S02]  /*2c80*/  IADD3 R44, P6, PT, R64, UR31, RZ ;  /* 0x0000001f402c7c10 */ /* 0x000fe4000ffde0ff */
[----:B------:R-:W-:Y:S02]  /*2c90*/  ISETP.GE.AND P2, PT, R7, UR19, PT ;  /* 0x0000001307007c0c */ /* 0x000fe4000bf46270 */
[----:B--2---:R-:W-:-:S02]  /*2ca0*/  SEL R37, RZ, 0x4, P5 ;  /* 0x00000004ff257807 */ /* 0x004fc40002800000 */
[----:B------:R-:W-:Y:S01]  /*2cb0*/  ISETP.GE.AND P3, PT, R39, UR19, PT ;  /* 0x0000001327007c0c */ /* 0x000fe2000bf66270 */
[----:B------:R-:W-:Y:S01]  /*2cc0*/  LDGSTS.E [R85+0x4008], desc[UR22][R74.64], P1 ;  /* 0x040080004a557fae */ /* 0x000fe200089a1016 */
[----:B------:R-:W-:Y:S02]  /*2cd0*/  ISETP.NE.U32.AND P5, PT, R33, RZ, PT ;  /* 0x000000ff2100720c */ /* 0x000fe40003fa5070 */
[----:B------:R-:W-:Y:S01]  /*2ce0*/  IADD3.X R45, PT, PT, R65, UR32, RZ, P6, !PT ;  /* 0x00000020412d7c10 */ /* 0x000fe2000b7fe4ff */
[----:B------:R-:W-:Y:S01]  /*2cf0*/  LDGSTS.E [R89+0x4000], desc[UR22][R76.64], P4 ;  /* 0x040000004c597fae */ /* 0x000fe2000a1a1016 */
[----:B------:R-:W-:Y:S02]  /*2d00*/  SEL R65, RZ, 0x4, P2 ;  /* 0x00000004ff417807 */ /* 0x000fe40001000000 */
[----:B------:R-:W-:Y:S02]  /*2d10*/  SEL R64, RZ, 0x4, P3 ;  /* 0x00000004ff407807 */ /* 0x000fe40001800000 */
[----:B------:R-:W-:-:S02]  /*2d20*/  PLOP3.LUT P2, PT, PT, PT, UP2, 0x80, 0x8 ;  /* 0x000000000008781c */ /* 0x000fc40003f4f028 */
[----:B------:R-:W-:Y:S02]  /*2d30*/  PLOP3.LUT P6, PT, PT, PT, UP2, 0x80, 0x8 ;  /* 0x000000000008781c */ /* 0x000fe40003fcf028 */
[----:B------:R-:W-:Y:S01]  /*2d40*/  PLOP3.LUT P3, PT, PT, PT, UP2, 0x80, 0x8 ;  /* 0x000000000008781c */ /* 0x000fe20003f6f028 */
[----:B------:R1:W-:Y:S01]  /*2d50*/  LDGSTS.E [R89+0x4008], desc[UR22][R52.64], P5 ;  /* 0x0400800034597fae */ /* 0x0003e2000a9a1016 */
[----:B------:R-:W-:Y:S02]  /*2d60*/  SEL R64, R64, RZ, P2 ;  /* 0x000000ff40407207 */ /* 0x000fe40001000000 */
[----:B------:R-:W-:Y:S02]  /*2d70*/  SEL R65, R65, RZ, P6 ;  /* 0x000000ff41417207 */ /* 0x000fe40003000000 */
[----:B------:R-:W-:Y:S02]  /*2d80*/  IADD3 R60, P4, PT, R60, UR31, RZ ;  /* 0x0000001f3c3c7c10 */ /* 0x000fe4000ff9e0ff */
[----:B------:R-:W-:-:S02]  /*2d90*/  SEL R37, R37, RZ, P3 ;  /* 0x000000ff25257207 */ /* 0x000fc40001800000 */
[----:B------:R-:W-:Y:S02]  /*2da0*/  IADD3 R62, P6, PT, R62, UR31, RZ ;  /* 0x0000001f3e3e7c10 */ /* 0x000fe4000ffde0ff */
[----:B------:R-:W-:Y:S02]  /*2db0*/  ISETP.NE.U32.AND P1, PT, R64, RZ, PT ;  /* 0x000000ff4000720c */ /* 0x000fe40003f25070 */
[----:B------:R-:W-:Y:S02]  /*2dc0*/  IADD3 R58, P5, PT, R58, UR31, RZ ;  /* 0x0000001f3a3a7c10 */ /* 0x000fe4000ffbe0ff */
[----:B------:R-:W-:Y:S02]  /*2dd0*/  IADD3.X R61, PT, PT, R61, UR32, RZ, P4, !PT ;  /* 0x000000203d3d7c10 */ /* 0x000fe4000a7fe4ff */
[----:B------:R-:W-:Y:S02]  /*2de0*/  ISETP.NE.U32.AND P3, PT, R37, RZ, PT ;  /* 0x000000ff2500720c */ /* 0x000fe40003f65070 */
[----:B------:R-:W-:-:S02]  /*2df0*/  IADD3.X R63, PT, PT, R63, UR32, RZ, P6, !PT ;  /* 0x000000203f3f7c10 */ /* 0x000fc4000b7fe4ff */
[----:B------:R-:W-:Y:S02]  /*2e00*/  ISETP.GE.AND P4, PT, R86, UR19, PT ;  /* 0x0000001356007c0c */ /* 0x000fe4000bf86270 */
[----:B------:R-:W-:Y:S01]  /*2e10*/  ISETP.GE.AND P6, PT, R82, UR19, PT ;  /* 0x0000001352007c0c */ /* 0x000fe2000bfc6270 */
[----:B------:R2:W-:Y:S01]  /*2e20*/  LDGSTS.E [R93+0x4000], desc[UR22][R44.64], P1 ;  /* 0x040000002c5d7fae */ /* 0x0005e200089a1016 */
[----:B------:R-:W-:Y:S02]  /*2e30*/  IADD3.X R59, PT, PT, R59, UR32, RZ, P5, !PT ;  /* 0x000000203b3b7c10 */ /* 0x000fe4000affe4ff */
[----:B------:R-:W-:Y:S02]  /*2e40*/  IADD3 R56, P5, PT, R56, UR31, RZ ;  /* 0x0000001f38387c10 */ /* 0x000fe4000ffbe0ff */
[----:B------:R-:W-:Y:S01]  /*2e50*/  SEL R37, RZ, 0x4, P4 ;  /* 0x00000004ff257807 */ /* 0x000fe20002000000 */
[----:B------:R3:W-:Y:S01]  /*2e60*/  LDGSTS.E [R93+0x4008], desc[UR22][R62.64], P3 ;  /* 0x040080003e5d7fae */ /* 0x0007e200099a1016 */
[----:B------:R-:W-:-:S02]  /*2e70*/  SEL R33, RZ, 0x4, P6 ;  /* 0x00000004ff217807 */ /* 0x000fc40003000000 */
[----:B------:R-:W-:Y:S02]  /*2e80*/  PLOP3.LUT P4, PT, PT, PT, UP2, 0x80, 0x8 ;  /* 0x000000000008781c */ /* 0x000fe40003f8f028 */
[----:B------:R-:W-:Y:S02]  /*2e90*/  IADD3 R54, P6, PT, R54, UR31, RZ ;  /* 0x0000001f36367c10 */ /* 0x000fe4000ffde0ff */
[----:B------:R-:W-:Y:S02]  /*2ea0*/  IADD3.X R57, PT, PT, R57, UR32, RZ, P5, !PT ;  /* 0x0000002039397c10 */ /* 0x000fe4000affe4ff */
[----:B------:R-:W-:Y:S02]  /*2eb0*/  PLOP3.LUT P5, PT, PT, PT, UP2, 0x80, 0x8 ;  /* 0x000000000008781c */ /* 0x000fe40003faf028 */
[----:B------:R-:W-:Y:S02]  /*2ec0*/  SEL R33, R33, RZ, P4 ;  /* 0x000000ff21217207 */ /* 0x000fe40002000000 */
[----:B------:R-:W-:-:S02]  /*2ed0*/  IADD3.X R55, PT, PT, R55, UR32, RZ, P6, !PT ;  /* 0x0000002037377c10 */ /* 0x000fc4000b7fe4ff */
[----:B------:R-:W-:Y:S02]  /*2ee0*/  ISETP.GE.AND P1, PT, R87, UR19, PT ;  /* 0x0000001357007c0c */ /* 0x000fe4000bf26270 */
[----:B------:R-:W-:Y:S02]  /*2ef0*/  IADD3 R42, P6, PT, R42, UR31, RZ ;  /* 0x0000001f2a2a7c10 */ /* 0x000fe4000ffde0ff */
[----:B------:R-:W-:Y:S02]  /*2f00*/  IADD3 R46, P4, PT, R46, UR31, RZ ;  /* 0x0000001f2e2e7c10 */ /* 0x000fe4000ff9e0ff */
[----:B------:R-:W-:Y:S02]  /*2f10*/  SEL R37, R37, RZ, P5 ;  /* 0x000000ff25257207 */ /* 0x000fe40002800000 */
[----:B------:R-:W-:Y:S02]  /*2f20*/  ISETP.NE.U32.AND P5, PT, R33, RZ, PT ;  /* 0x000000ff2100720c */ /* 0x000fe40003fa5070 */
[----:B------:R-:W-:-:S02]  /*2f30*/  ISETP.GE.AND P3, PT, R88, UR19, PT ;  /* 0x0000001358007c0c */ /* 0x000fc4000bf66270 */
[----:B------:R-:W-:Y:S02]  /*2f40*/  SEL R33, RZ, 0x4, P1 ;  /* 0x00000004ff217807 */ /* 0x000fe40000800000 */
[----:B------:R-:W-:Y:S02]  /*2f50*/  IADD3.X R43, PT, PT, R43, UR32, RZ, P6, !PT ;  /* 0x000000202b2b7c10 */ /* 0x000fe4000b7fe4ff */
[----:B------:R-:W-:Y:S02]  /*2f60*/  ISETP.GE.AND P1, PT, R90, UR19, PT ;  /* 0x000000135a007c0c */ /* 0x000fe4000bf26270 */
[----:B------:R-:W-:Y:S02]  /*2f70*/  IADD3.X R47, PT, PT, R47, UR32, RZ, P4, !PT ;  /* 0x000000202f2f7c10 */ /* 0x000fe4000a7fe4ff */
[----:B------:R-:W-:Y:S01]  /*2f80*/  PLOP3.LUT P6, PT, PT, PT, UP2, 0x80, 0x8 ;  /* 0x000000000008781c */ /* 0x000fe20003fcf028 */
[----:B------:R3:W-:Y:S01]  /*2f90*/  LDGSTS.E [R95+0x4000], desc[UR22][R60.64], P5 ;  /* 0x040000003c5f7fae */ /* 0x0007e2000a9a1016 */
[----:B------:R-:W-:-:S02]  /*2fa0*/  ISETP.NE.U32.AND P4, PT, R37, RZ, PT ;  /* 0x000000ff2500720c */ /* 0x000fc40003f85070 */
[----:B------:R-:W-:Y:S02]  /*2fb0*/  SEL R37, RZ, 0x4, P3 ;  /* 0x00000004ff257807 */ /* 0x000fe40001800000 */
[----:B-1----:R-:W-:Y:S02]  /*2fc0*/  SEL R52, RZ, 0x4, P1 ;  /* 0x00000004ff347807 */ /* 0x002fe40000800000 */
[----:B--2---:R-:W-:Y:S02]  /*2fd0*/  IADD3 R44, P3, PT, R50, UR33, RZ ;  /* 0x00000021322c7c10 */ /* 0x004fe4000ff7e0ff */
[----:B------:R-:W-:Y:S02]  /*2fe0*/  SEL R33, R33, RZ, P6 ;  /* 0x000000ff21217207 */ /* 0x000fe40003000000 */
[----:B------:R-:W-:Y:S02]  /*2ff0*/  IADD3 R48, P1, PT, R48, UR33, RZ ;  /* 0x0000002130307c10 */ /* 0x000fe4000ff3e0ff */
[----:B------:R-:W-:Y:S01]  /*3000*/  PLOP3.LUT P6, PT, PT, PT, UP2, 0x80, 0x8 ;  /* 0x000000000008781c */ /* 0x000fe20003fcf028 */
[----:B------:R3:W-:Y:S01]  /*3010*/  LDGSTS.E [R95+0x4008], desc[UR22][R58.64], P4 ;  /* 0x040080003a5f7fae */ /* 0x0007e2000a1a1016 */
[----:B------:R-:W-:-:S02]  /*3020*/  IADD3.X R45, PT, PT, R51, UR34, RZ, P3, !PT ;  /* 0x00000022332d7c10 */ /* 0x000fc40009ffe4ff */
[----:B------:R-:W-:Y:S02]  /*3030*/  PLOP3.LUT P3, PT, PT, PT, UP2, 0x80, 0x8 ;  /* 0x000000000008781c */ /* 0x000fe40003f6f028 */
[----:B------:R-:W-:Y:S02]  /*3040*/  IADD3.X R49, PT, PT, R49, UR34, RZ, P1, !PT ;  /* 0x0000002231317c10 */ /* 0x000fe40008ffe4ff */
[----:B------:R-:W-:Y:S02]  /*3050*/  SEL R37, R37, RZ, P6 ;  /* 0x000000ff25257207 */ /* 0x000fe40003000000 */
[----:B------:R-:W-:Y:S02]  /*3060*/  IADD3 R50, P1, PT, R78, UR33, RZ ;  /* 0x000000214e327c10 */ /* 0x000fe4000ff3e0ff */
[----:B------:R-:W-:Y:S02]  /*3070*/  ISETP.GE.AND P6, PT, R6, UR19, PT ;  /* 0x0000001306007c0c */ /* 0x000fe4000bfc6270 */
[----:B------:R-:W-:-:S02]  /*3080*/  SEL R52, R52, RZ, P3 ;  /* 0x000000ff34347207 */ /* 0x000fc40001800000 */
[----:B------:R-:W-:Y:S02]  /*3090*/  ISETP.NE.U32.AND P3, PT, R33, RZ, PT ;  /* 0x000000ff2100720c */ /* 0x000fe40003f65070 */
[----:B------:R-:W-:Y:S02]  /*30a0*/  IADD3.X R51, PT, PT, R79, UR34, RZ, P1, !PT ;  /* 0x000000224f337c10 */ /* 0x000fe40008ffe4ff */
[----:B------:R-:W-:Y:S01]  /*30b0*/  PLOP3.LUT P1, PT, PT, PT, UP2, 0x80, 0x8 ;  /* 0x000000000008781c */ /* 0x000fe20003f2f028 */
[----:B------:R-:W-:Y:S01]  /*30c0*/  UISETP.GE.AND UP2, UPT, UR8, 0x20, UPT ;  /* 0x000000200800788c */ /* 0x000fe2000bf46270 */
[----:B------:R-:W-:Y:S02]  /*30d0*/  SEL R33, RZ, 0x4, P6 ;  /* 0x00000004ff217807 */ /* 0x000fe40003000000 */
[----:B------:R-:W-:Y:S02]  /*30e0*/  ISETP.NE.U32.AND P6, PT, R37, RZ, PT ;  /* 0x000000ff2500720c */ /* 0x000fe40003fc5070 */
[----:B------:R-:W-:-:S02]  /*30f0*/  SEL R33, R33, RZ, P1 ;  /* 0x000000ff21217207 */ /* 0x000fc40000800000 */
[----:B------:R-:W-:Y:S01]  /*3100*/  ISETP.NE.U32.AND P5, PT, R52, RZ, PT ;  /* 0x000000ff3400720c */ /* 0x000fe20003fa5070 */
[----:B------:R3:W-:Y:S01]  /*3110*/  LDGSTS.E [R97+0x4000], desc[UR22][R56.64], P3 ;  /* 0x0400000038617fae */ /* 0x0007e200099a1016 */
[----:B------:R-:W-:Y:S02]  /*3120*/  ISETP.NE.U32.AND P2, PT, R65, RZ, PT ;  /* 0x000000ff4100720c */ /* 0x000fe40003f45070 */
[----:B------:R-:W-:Y:S02]  /*3130*/  ISETP.NE.U32.AND P1, PT, R33, RZ, PT ;  /* 0x000000ff2100720c */ /* 0x000fe40003f25070 */
[----:B------:R-:W-:-:S03]  /*3140*/  IADD3 R52, P4, PT, R68, UR33, RZ ;  /* 0x0000002144347c10 */ /* 0x000fc6000ff9e0ff */
[----:B------:R3:W-:Y:S01]  /*3150*/  LDGSTS.E [R97+0x4008], desc[UR22][R54.64], P6 ;  /* 0x0400800036617fae */ /* 0x0007e2000b1a1016 */
[----:B------:R-:W-:-:S03]  /*3160*/  IADD3.X R53, PT, PT, R69, UR34, RZ, P4, !PT ;  /* 0x0000002245357c10 */ /* 0x000fc6000a7fe4ff */
[----:B------:R3:W-:Y:S04]  /*3170*/  LDGSTS.E [R99+0x4000], desc[UR22][R46.64], P5 ;  /* 0x040000002e637fae */ /* 0x0007e8000a9a1016 */
[----:B------:R3:W-:Y:S04]  /*3180*/  LDGSTS.E [R99+0x4008], desc[UR22][R42.64], P2 ;  /* 0x040080002a637fae */ /* 0x0007e800091a1016 */
[----:B------:R-:W0:Y:S04]  /*3190*/  LDGDEPBAR ;  /* 0x00000000000079af */ /* 0x000e280000000000 */
[----:B------:R3:W-:Y:S04]  /*31a0*/  LDGSTS.E [R101+0x7000], desc[UR22][R44.64], P1 ;  /* 0x070000002c657fae */ /* 0x0007e800089a1016 */
[----:B------:R3:W-:Y:S04]  /*31b0*/  LDGSTS.E [R101+0x7400], desc[UR22][R50.64], P1 ;  /* 0x0740000032657fae */ /* 0x0007e800089a1016 */
[----:B------:R3:W-:Y:S04]  /*31c0*/  LDGSTS.E [R103+0x7200], desc[UR22][R48.64], P1 ;  /* 0x0720000030677fae */ /* 0x0007e800089a1016 */
[----:B------:R3:W-:Y:S04]  /*31d0*/  LDGSTS.E [R103+0x7600], desc[UR22][R52.64], P1 ;  /* 0x0760000034677fae */ /* 0x0007e800089a1016 */
[----:B------:R-:W0:Y:S01]  /*31e0*/  LDGDEPBAR ;  /* 0x00000000000079af */ /* 0x000e220000000000 */
[----:B------:R-:W-:Y:S05]  /*31f0*/  BRA.U !UP3, `(.L_x_7) ;  /* 0x000000150b607547 */ /* 0x000fea000b800000 */
[----:B------:R-:W1:Y:S01]  /*3200*/  LDCU.128 UR4, c[0x0][0x380] ;  /* 0x00007000ff0477ac */ /* 0x000e620008000c00 */
[----:B------:R-:W-:Y:S02]  /*3210*/  SHF.R.S32.HI R33, RZ, 0x1f, R21 ;  /* 0x0000001fff217819 */ /* 0x000fe40000011415 */
[C---:B------:R-:W-:Y:S01]  /*3220*/  IADD3 R73, P2, PT, R21.reuse, R38, RZ ;  /* 0x0000002615497210 */ /* 0x040fe20007f5e0ff */
[----:B------:R-:W-:Y:S01]  /*3230*/  UIMAD UR20, UR20, 0xc, URZ ;  /* 0x0000000c141478a4 */ /* 0x000fe2000f8e02ff */
[C---:B---3--:R-:W-:Y:S01]  /*3240*/  IADD3 R45, P3, PT, R21.reuse, R36, RZ ;  /* 0x00000024152d7210 */ /* 0x048fe20007f7e0ff */
[----:B------:R-:W-:Y:S01]  /*3250*/  UIMAD UR27, UR15, 0xc, URZ ;  /* 0x0000000c0f1b78a4 */ /* 0x000fe2000f8e02ff */
[C---:B------:R-:W-:Y:S01]  /*3260*/  IADD3 R43, P4, PT, R21.reuse, R34, RZ ;  /* 0x00000022152b7210 */ /* 0x040fe20007f9e0ff */
[----:B------:R-:W-:Y:S01]  /*3270*/  UIADD3 UR14, UPT, UPT, UR14, -0x60, URZ ;  /* 0xffffffa00e0e7890 */ /* 0x000fe2000fffe0ff */
[----:B------:R-:W-:Y:S01]  /*3280*/  IADD3 R75, P1, PT, R21, R40, RZ ;  /* 0x00000028154b7210 */ /* 0x000fe20007f3e0ff */
[----:B------:R-:W-:Y:S01]  /*3290*/  UMOV UR15, 0x1 ;  /* 0x00000001000f7882 */ /* 0x000fe20000000000 */
[-C--:B------:R-:W-:Y:S01]  /*32a0*/  LEA.HI.X.SX32 R76, R38, R33.reuse, 0x1, P2 ;  /* 0x00000021264c7211 */ /* 0x080fe200010f0eff */
[----:B------:R-:W-:Y:S01]  /*32b0*/  IMAD R38, R87, UR24, RZ ;  /* 0x0000001857267c24 */ /* 0x000fe2000f8e02ff */
[-C--:B------:R-:W-:Y:S01]  /*32c0*/  LEA.HI.X.SX32 R74, R36, R33.reuse, 0x1, P3 ;  /* 0x00000021244a7211 */ /* 0x080fe200018f0eff */
[----:B------:R-:W-:Y:S01]  /*32d0*/  IMAD R36, R88, UR24, RZ ;  /* 0x0000001858247c24 */ /* 0x000fe2000f8e02ff */
[-C--:B------:R-:W-:Y:S01]  /*32e0*/  LEA.HI.X.SX32 R44, R34, R33.reuse, 0x1, P4 ;  /* 0x00000021222c7211 */ /* 0x080fe200020f0eff */
[----:B------:R-:W-:Y:S01]  /*32f0*/  IMAD R34, R90, UR24, RZ ;  /* 0x000000185a227c24 */ /* 0x000fe2000f8e02ff */
[----:B------:R-:W-:Y:S01]  /*3300*/  SHF.R.S32.HI R21, RZ, 0x1f, R9 ;  /* 0x0000001fff157819 */ /* 0x000fe20000011409 */
[----:B-1----:R-:W-:Y:S01]  /*3310*/  UIMAD.WIDE.U32 UR16, UR9, 0xc, UR6 ;  /* 0x0000000c091078a5 */ /* 0x002fe2000f8e0006 */
[C---:B------:R-:W-:Y:S01]  /*3320*/  IADD3 R37, P2, PT, R9.reuse, R4, RZ ;  /* 0x0000000409257210 */ /* 0x040fe20007f5e0ff */
[----:B------:R-:W-:Y:S01]  /*3330*/  USHF.R.S32.HI UR6, URZ, 0x1f, UR8 ;  /* 0x0000001fff067899 */ /* 0x000fe20008011408 */
[C---:B------:R-:W-:Y:S01]  /*3340*/  IADD3 R46, P4, PT, R9.reuse, R10, RZ ;  /* 0x0000000a092e7210 */ /* 0x040fe20007f9e0ff */
[----:B------:R-:W-:Y:S01]  /*3350*/  UIMAD.WIDE.U32 UR18, UR18, 0xc, UR4 ;  /* 0x0000000c121278a5 */ /* 0x000fe2000f8e0004 */
[C---:B------:R-:W-:Y:S01]  /*3360*/  IADD3 R48, P3, PT, R9.reuse, R16, RZ ;  /* 0x0000001009307210 */ /* 0x040fe20007f7e0ff */
[----:B------:R-:W-:Y:S01]  /*3370*/  ULEA.HI UR6, UR6, UR8, URZ, 0x5 ;  /* 0x0000000806067291 */ /* 0x000fe2000f8f28ff */
[C---:B------:R-:W-:Y:S01]  /*3380*/  IADD3 R50, P6, PT, R9.reuse, R18, RZ ;  /* 0x0000001209327210 */ /* 0x040fe20007fde0ff */
[----:B------:R-:W-:Y:S01]  /*3390*/  UIADD3 UR29, UPT, UPT, UR17, UR20, URZ ;  /* 0x00000014111d7290 */ /* 0x000fe2000fffe0ff */
[----:B------:R-:W-:Y:S01]  /*33a0*/  LEA.HI.X.SX32 R78, R40, R33, 0x1, P1 ;  /* 0x00000021284e7211 */ /* 0x000fe200008f0eff */
[----:B------:R-:W-:Y:S01]  /*33b0*/  IMAD R40, R86, UR24, RZ ;  /* 0x0000001856287c24 */ /* 0x000fe2000f8e02ff */
[-C--:B------:R-:W-:Y:S01]  /*33c0*/  LEA.HI.X.SX32 R42, R4, R21.reuse, 0x1, P2 ;  /* 0x00000015042a7211 */ /* 0x080fe200010f0eff */
[----:B------:R-:W-:Y:S01]  /*33d0*/  USHF.R.S32.HI UR6, URZ, 0x5, UR6 ;  /* 0x00000005ff067899 */ /* 0x000fe20008011406 */
[-C--:B------:R-:W-:Y:S01]  /*33e0*/  LEA.HI.X.SX32 R33, R10, R21.reuse, 0x1, P4 ;  /* 0x000000150a217211 */ /* 0x080fe200020f0eff */
[----:B------:R-:W-:Y:S01]  /*33f0*/  IMAD.MOV.U32 R4, RZ, RZ, RZ ;  /* 0x000000ffff047224 */ /* 0x000fe200078e00ff */
[----:B------:R-:W-:Y:S01]  /*3400*/  LEA.HI.X.SX32 R47, R16, R21, 0x1, P3 ;  /* 0x00000015102f7211 */ /* 0x000fe200018f0eff */
[----:B------:R-:W-:Y:S01]  /*3410*/  UISETP.LT.AND UP3, UPT, UR6, 0x2, UPT ;  /* 0x000000020600788c */ /* 0x000fe2000bf61270 */
[----:B------:R-:W-:Y:S01]  /*3420*/  IADD3 R52, P5, PT, R9, R5, RZ ;  /* 0x0000000509347210 */ /* 0x000fe20007fbe0ff */
[----:B------:R-:W-:Y:S01]  /*3430*/  IMAD.SHL.U32 R16, R75, 0x4, RZ ;  /* 0x000000044b107824 */ /* 0x000fe200078e00ff */
[C---:B------:R-:W-:Y:S01]  /*3440*/  IADD3 R54, P1, PT, R9.reuse, R20, RZ ;  /* 0x0000001409367210 */ /* 0x040fe20007f3e0ff */
[----:B------:R-:W-:Y:S01]  /*3450*/  USEL UR8, UR6, 0x2, !UP3 ;  /* 0x0000000206087887 */ /* 0x000fe2000d800000 */
[C---:B------:R-:W-:Y:S01]  /*3460*/  IADD3 R56, P2, PT, R9.reuse, R22, RZ ;  /* 0x0000001609387210 */ /* 0x040fe20007f5e0ff */
[----:B------:R-:W-:Y:S01]  /*3470*/  UMOV UR24, UR13 ;  /* 0x0000000d00187c82 */ /* 0x000fe20008000000 */
[C---:B------:R-:W-:Y:S01]  /*3480*/  IADD3 R58, P4, PT, R9.reuse, R24, RZ ;  /* 0x00000018093a7210 */ /* 0x040fe20007f9e0ff */
[----:B------:R-:W-:Y:S01]  /*3490*/  UMOV UR25, 0x2 ;  /* 0x0000000200197882 */ /* 0x000fe20000000000 */
[C---:B------:R-:W-:Y:S01]  /*34a0*/  IADD3 R60, P3, PT, R9.reuse, R26, RZ ;  /* 0x0000001a093c7210 */ /* 0x040fe20007f7e0ff */
[----:B------:R-:W-:Y:S01]  /*34b0*/  UMOV UR5, URZ ;  /* 0x000000ff00057c82 */ /* 0x000fe20008000000 */
[-C--:B------:R-:W-:Y:S01]  /*34c0*/  LEA.HI.X.SX32 R49, R18, R21.reuse, 0x1, P6 ;  /* 0x0000001512317211 */ /* 0x080fe200030f0eff */
[----:B------:R-:W-:Y:S01]  /*34d0*/  UMOV UR7, URZ ;  /* 0x000000ff00077c82 */ /* 0x000fe20008000000 */
[----:B------:R-:W-:Y:S01]  /*34e0*/  IADD3 R62, P6, PT, R9, R28, RZ ;  /* 0x0000001c093e7210 */ /* 0x000fe20007fde0ff */
[----:B------:R-:W-:Y:S01]  /*34f0*/  UMOV UR4, URZ ;  /* 0x000000ff00047c82 */ /* 0x000fe20008000000 */
[-C--:B------:R-:W-:Y:S01]  /*3500*/  LEA.HI.X.SX32 R51, R5, R21.reuse, 0x1, P5 ;  /* 0x0000001505337211 */ /* 0x080fe200028f0eff */
[----:B------:R-:W-:Y:S01]  /*3510*/  UIADD3 UR27, UPT, UPT, UR19, UR27, URZ ;  /* 0x0000001b131b7290 */ /* 0x000fe2000fffe0ff */
[-C--:B------:R-:W-:Y:S01]  /*3520*/  LEA.HI.X.SX32 R53, R20, R21.reuse, 0x1, P1 ;  /* 0x0000001514357211 */ /* 0x080fe200008f0eff */
[----:B------:R-:W-:Y:S01]  /*3530*/  UIADD3 UR20, UPT, UPT, UR6, -0x3, URZ ;  /* 0xfffffffd06147890 */ /* 0x000fe2000fffe0ff */
[-C--:B------:R-:W-:Y:S01]  /*3540*/  LEA.HI.X.SX32 R55, R22, R21.reuse, 0x1, P2 ;  /* 0x0000001516377211 */ /* 0x080fe200010f0eff */
[----:B------:R-:W-:Y:S01]  /*3550*/  IMAD.SHL.U32 R22, R73, 0x4, RZ ;  /* 0x0000000449167824 */ /* 0x000fe200078e00ff */
[-C--:B------:R-:W-:Y:S01]  /*3560*/  LEA.HI.X.SX32 R57, R24, R21.reuse, 0x1, P4 ;  /* 0x0000001518397211 */ /* 0x080fe200020f0eff */
[----:B------:R-:W-:Y:S01]  /*3570*/  UIADD3 UR21, UPT, UPT, UR8, -0x1, URZ ;  /* 0xffffffff08157890 */ /* 0x000fe2000fffe0ff */
[-C--:B------:R-:W-:Y:S01]  /*3580*/  LEA.HI.X.SX32 R59, R26, R21.reuse, 0x1, P3 ;  /* 0x000000151a3b7211 */ /* 0x080fe200018f0eff */
[----:B------:R-:W-:Y:S01]  /*3590*/  IMAD.SHL.U32 R26, R45, 0x4, RZ ;  /* 0x000000042d1a7824 */ /* 0x000fe200078e00ff */
[C---:B------:R-:W-:Y:S01]  /*35a0*/  IADD3 R64, P5, PT, R9.reuse, R30, RZ ;  /* 0x0000001e09407210 */ /* 0x040fe20007fbe0ff */
[----:B------:R-:W-:Y:S01]  /*35b0*/  UMOV UR28, UR16 ;  /* 0x00000010001c7c82 */ /* 0x000fe20008000000 */
[----:B------:R-:W-:Y:S01]  /*35c0*/  IADD3 R66, P1, PT, R9, R32, RZ ;  /* 0x0000002009427210 */ /* 0x000fe20007f3e0ff */
[----:B------:R-:W-:Y:S01]  /*35d0*/  UMOV UR26, UR18 ;  /* 0x00000012001a7c82 */ /* 0x000fe20008000000 */
[----:B------:R-:W-:-:S02]  /*35e0*/  LEA.HI.X.SX32 R61, R28, R21, 0x1, P6 ;  /* 0x000000151c3d7211 */ /* 0x000fc400030f0eff */
[C---:B------:R-:W-:Y:S02]  /*35f0*/  IADD3 R68, P2, PT, R9.reuse, R34, RZ ;  /* 0x0000002209447210 */ /* 0x040fe40007f5e0ff */
[C---:B------:R-:W-:Y:S02]  /*3600*/  IADD3 R70, P3, PT, R9.reuse, R36, RZ ;  /* 0x0000002409467210 */ /* 0x040fe40007f7e0ff */
[C---:B------:R-:W-:Y:S02]  /*3610*/  IADD3 R72, P4, PT, R9.reuse, R38, RZ ;  /* 0x0000002609487210 */ /* 0x040fe40007f9e0ff */
[----:B------:R-:W-:Y:S02]  /*3620*/  IADD3 R9, P6, PT, R9, R40, RZ ;  /* 0x0000002809097210 */ /* 0x000fe40007fde0ff */
[-C--:B------:R-:W-:Y:S01]  /*3630*/  LEA.HI.X.SX32 R63, R30, R21.reuse, 0x1, P5 ;  /* 0x000000151e3f7211 */ /* 0x080fe200028f0eff */
[----:B------:R-:W-:Y:S01]  /*3640*/  IMAD.SHL.U32 R30, R43, 0x4, RZ ;  /* 0x000000042b1e7824 */ /* 0x000fe200078e00ff */
[----:B------:R-:W-:-:S02]  /*3650*/  LEA.HI.X.SX32 R65, R32, R21, 0x1, P1 ;  /* 0x0000001520417211 */ /* 0x000fc400008f0eff */
[-C--:B------:R-:W-:Y:S02]  /*3660*/  LEA.HI.X.SX32 R67, R34, R21.reuse, 0x1, P2 ;  /* 0x0000001522437211 */ /* 0x080fe400010f0eff */
[-C--:B------:R-:W-:Y:S02]  /*3670*/  LEA.HI.X.SX32 R69, R36, R21.reuse, 0x1, P3 ;  /* 0x0000001524457211 */ /* 0x080fe400018f0eff */
[-C--:B------:R-:W-:Y:S01]  /*3680*/  LEA.HI.X.SX32 R71, R38, R21.reuse, 0x1, P4 ;  /* 0x0000001526477211 */ /* 0x080fe200020f0eff */
[----:B------:R-:W-:Y:S01]  /*3690*/  IMAD.SHL.U32 R38, R37, 0x4, RZ ;  /* 0x0000000425267824 */ /* 0x000fe200078e00ff */
[----:B------:R-:W-:Y:S02]  /*36a0*/  LEA.HI.X.SX32 R20, R40, R21, 0x1, P6 ;  /* 0x0000001528147211 */ /* 0x000fe400030f0eff */
[----:B------:R-:W-:Y:S02]  /*36b0*/  SHF.L.U64.HI R18, R73, 0x2, R76 ;  /* 0x0000000249127819 */ /* 0x000fe4000001024c */
[C---:B------:R-:W-:Y:S01]  /*36c0*/  SHF.L.U64.HI R40, R46.reuse, 0x2, R33 ;  /* 0x000000022e287819 */ /* 0x040fe20000010221 */
[----:B------:R-:W-:Y:S01]  /*36d0*/  IMAD.SHL.U32 R46, R46, 0x4, RZ ;  /* 0x000000042e2e7824 */ /* 0x000fe200078e00ff */
        /* <DEDUP_REMOVED lines=28> */
[----:B------:R-:W-:-:S02]  /*38a0*/  SHF.L.U64.HI R10, R75, 0x2, R78 ;  /* 0x000000024b0a7819 */ /* 0x000fc4000001024e */
[----:B------:R-:W-:Y:S02]  /*38b0*/  SHF.L.U64.HI R24, R45, 0x2, R74 ;  /* 0x000000022d187819 */ /* 0x000fe4000001024a */
[----:B------:R-:W-:Y:S02]  /*38c0*/  SHF.L.U64.HI R28, R43, 0x2, R44 ;  /* 0x000000022b1c7819 */ /* 0x000fe4000001022c */
[----:B------:R-:W-:-:S07]  /*38d0*/  SHF.L.U64.HI R34, R37, 0x2, R42 ;  /* 0x0000000225227819 */ /* 0x000fce000001022a */
.L_x_10:
[----:B------:R-:W-:-:S04]  /*38e0*/  DEPBAR.LE SB0, 0x2 ;  /* 0x000080800000791a */ /* 0x000fc80000000000 */
[----:B------:R-:W-:Y:S01]  /*38f0*/  UIADD3 UR5, UPT, UPT, UR5, 0x1, URZ ;  /* 0x0000000105057890 */ /* 0x000fe2000fffe0ff */
[----:B------:R-:W-:Y:S01]  /*3900*/  IMAD.U32 R4, R4, -0x80000000, RZ ;  /* 0x8000000004047824 */ /* 0x000fe200078e00ff */
[----:B------:R-:W-:Y:S02]  /*3910*/  ULEA UR13, UR15, UR11, 0x3 ;  /* 0x0000000b0f0d7291 */ /* 0x000fe4000f8e18ff */
[----:B------:R-:W-:Y:S02]  /*3920*/  UISETP.GT.AND UP3, UPT, UR5, 0x2, UPT ;  /* 0x000000020500788c */ /* 0x000fe4000bf64270 */
[----:B------:R-:W-:Y:S02]  /*3930*/  UIADD3 UR13, UPT, UPT, UR13, 0x7800, URZ ;  /* 0x000078000d0d7890 */ /* 0x000fe4000fffe0ff */
[----:B------:R-:W-:Y:S01]  /*3940*/  USEL UR5, UR5, URZ, !UP3 ;  /* 0x000000ff05057287 */ /* 0x000fe2000d800000 */
[----:B------:R-:W-:Y:S06]  /*3950*/  BAR.SYNC.DEFER_BLOCKING 0x0 ;  /* 0x0000000000007b1d */ /* 0x000fec0000010000 */
[----:B-1----:R-:W-:Y:S05]  /*3960*/  BRA.U UP1, `(.L_x_8) ;  /* 0x0000000101a07547 */ /* 0x002fea000b800000 */
[----:B------:R-:W-:Y:S02]  /*3970*/  ULEA UR6, UR5, UR11, 0xb ;  /* 0x0000000b05067291 */ /* 0x000fe4000f8e58ff */
[----:B------:R-:W-:Y:S02]  /*3980*/  ULEA UR8, UR5, UR11, 0xd ;  /* 0x0000000b05087291 */ /* 0x000fe4000f8e68ff */
[----:B------:R-:W-:Y:S02]  /*3990*/  UIADD3 UR6, UPT, UPT, UR6, 0x6000, URZ ;  /* 0x0000600006067890 */ /* 0x000fe4000fffe0ff */
[----:B------:R-:W-:Y:S02]  /*39a0*/  USHF.R.U32.HI UR8, URZ, 0x4, UR8 ;  /* 0x00000004ff087899 */ /* 0x000fe40008011608 */
[----:B------:R-:W-:Y:S02]  /*39b0*/  USHF.R.U32.HI UR6, URZ, 0x4, UR6 ;  /* 0x00000004ff067899 */ /* 0x000fe40008011606 */
[----:B------:R-:W-:-:S02]  /*39c0*/  USGXT.U32 UR16, UR8, 0xe ;  /* 0x0000000e0810789a */ /* 0x000fc40008000000 */
[----:B------:R-:W-:Y:S02]  /*39d0*/  USGXT.U32 UR18, UR6, 0xe ;  /* 0x0000000e0612789a */ /* 0x000fe40008000000 */
[----:B------:R-:W-:Y:S01]  /*39e0*/  UIADD3 UR36, UP3, UPT, UR16, 0x2, URZ ;  /* 0x0000000210247890 */ /* 0x000fe2000ff7e0ff */
[----:B------:R-:W-:Y:S01]  /*39f0*/  UMOV UR6, URZ ;  /* 0x000000ff00067c82 */ /* 0x000fe20008000000 */
[----:B------:R-:W-:Y:S02]  /*3a00*/  UMOV UR8, URZ ;  /* 0x000000ff00087c82 */ /* 0x000fe40008000000 */
[----:B------:R-:W-:Y:S02]  /*3a10*/  UIADD3.X UR37, UPT, UPT, UR6, 0x40004040, URZ, UP3, !UPT ;  /* 0x4000404006257890 */ /* 0x000fe40009ffe4ff */
[----:B------:R-:W-:Y:S02]  /*3a20*/  UIADD3 UR44, UP3, UPT, UR18, 0x2, URZ ;  /* 0x00000002122c7890 */ /* 0x000fe4000ff7e0ff */
[----:B------:R-:W-:-:S02]  /*3a30*/  UIADD3 UR50, UP4, UPT, UR36, 0x4, URZ ;  /* 0x0000000424327890 */ /* 0x000fc4000ff9e0ff */
[----:B------:R-:W-:Y:S02]  /*3a40*/  UIADD3.X UR45, UPT, UPT, UR8, 0x40004040, URZ, UP3, !UPT ;  /* 0x40004040082d7890 */ /* 0x000fe40009ffe4ff */
[----:B------:R-:W-:Y:S01]  /*3a50*/  UIADD3 UR48, UP3, UPT, UR36, 0x2, URZ ;  /* 0x0000000224307890 */ /* 0x000fe2000ff7e0ff */
[----:B------:R-:W-:Y:S01]  /*3a60*/  UMOV UR8, UR13 ;  /* 0x0000000d00087c82 */ /* 0x000fe20008000000 */
[----:B------:R-:W-:Y:S02]  /*3a70*/  UMOV UR9, URZ ;  /* 0x000000ff00097c82 */ /* 0x000fe40008000000 */
[----:B------:R-:W-:Y:S01]  /*3a80*/  UIADD3.X UR49, UPT, UPT, UR37, URZ, URZ, UP3, !UPT ;  /* 0x000000ff25317290 */ /* 0x000fe20009ffe4ff */
[----:B------:R-:W-:Y:S01]  /*3a90*/  UMOV UR6, UR8 ;  /* 0x0000000800067c82 */ /* 0x000fe20008000000 */
[----:B------:R-:W-:Y:S02]  /*3aa0*/  UIADD3 UR8, UP3, UPT, UR44, 0x2, URZ ;  /* 0x000000022c087890 */ /* 0x000fe4000ff7e0ff */
[----:B------:R-:W-:-:S02]  /*3ab0*/  UIADD3.X UR51, UPT, UPT, UR37, URZ, URZ, UP4, !UPT ;  /* 0x000000ff25337290 */ /* 0x000fc4000a7fe4ff */
[----:B------:R-:W-:Y:S02]  /*3ac0*/  UIADD3 UR52, UP4, UPT, UR44, 0x4, URZ ;  /* 0x000000042c347890 */ /* 0x000fe4000ff9e0ff */
[----:B------:R-:W-:Y:S02]  /*3ad0*/  UIADD3.X UR9, UPT, UPT, UR45, URZ, URZ, UP3, !UPT ;  /* 0x000000ff2d097290 */ /* 0x000fe40009ffe4ff */
[----:B------:R-:W-:Y:S01]  /*3ae0*/  UIADD3.X UR53, UPT, UPT, UR45, URZ, URZ, UP4, !UPT ;  /* 0x000000ff2d357290 */ /* 0x000fe2000a7fe4ff */
[----:B------:R-:W-:Y:S01]  /*3af0*/  UMOV UR38, 0x0 ;  /* 0x0000000000267882 */ /* 0x000fe20000000000 */
[----:B------:R-:W-:Y:S01]  /*3b00*/  UMOV UR39, 0x4040910 ;  /* 0x0404091000277882 */ /* 0x000fe20000000000 */
[----:B------:R-:W-:Y:S01]  /*3b10*/  UMOV UR17, 0x40004040 ;  /* 0x4000404000117882 */ /* 0x000fe20000000000 */
[----:B------:R-:W-:Y:S01]  /*3b20*/  UMOV UR19, 0x40004040 ;  /* 0x4000404000137882 */ /* 0x000fe20000000000 */
[----:B------:R-:W-:Y:S01]  /*3b30*/  UMOV UR46, 0x0 ;  /* 0x00000000002e7882 */ /* 0x000fe20000000000 */
[----:B------:R-:W-:Y:S01]  /*3b40*/  UMOV UR47, 0x4040910 ;  /* 0x04040910002f7882 */ /* 0x000fe20000000000 */
[----:B------:R-:W-:Y:S01]  /*3b50*/  UMOV UR42, 0x0 ;  /* 0x00000000002a7882 */ /* 0x000fe20000000000 */
[----:B------:R-:W-:Y:S01]  /*3b60*/  UMOV UR43, 0x4040910 ;  /* 0x04040910002b7882 */ /* 0x000fe20000000000 */
[----:B------:R1:W-:Y:S01]  /*3b70*/  UTCHMMA gdesc[UR16], gdesc[UR18], tmem[UR30], tmem[UR38], idesc[UR39], UPT ;  /* 0x00ff2612100075ea */ /* 0x0003e2000b80001e */
[----:B------:R-:W-:Y:S01]  /*3b80*/  UMOV UR40, 0x0 ;  /* 0x0000000000287882 */ /* 0x000fe20000000000 */
[----:B------:R-:W-:Y:S01]  /*3b90*/  UMOV UR41, 0x4040910 ;  /* 0x0404091000297882 */ /* 0x000fe20000000000 */
[----:B------:R1:W-:Y:S01]  /*3ba0*/  UTCHMMA gdesc[UR36], gdesc[UR44], tmem[UR30], tmem[UR46], idesc[UR47], UPT ;  /* 0x00ff2e2c240075ea */ /* 0x0003e2000b80001e */
[----:B------:R1:W-:Y:S01]  /*3bb0*/  UTCHMMA gdesc[UR48], gdesc[UR8], tmem[UR30], tmem[UR42], idesc[UR43], UPT ;  /* 0x00ff2a08300075ea */ /* 0x0003e2000b80001e */
[----:B------:R1:W-:Y:S01]  /*3bc0*/  UTCHMMA gdesc[UR50], gdesc[UR52], tmem[UR30], tmem[UR40], idesc[UR41], UPT ;  /* 0x00ff2834320075ea */ /* 0x0003e2000b80001e */
[----:B------:R1:W-:Y:S01]  /*3bd0*/  UTCBAR [UR6], URZ ;  /* 0x000000ff060073e9 */ /* 0x0003e200080000ff */
[----:B------:R-:W-:Y:S01]  /*3be0*/  NOP ;  /* 0x0000000000007918 */ /* 0x000fe20000000000 */
.L_x_8:
[----:B------:R-:W2:Y:S01]  /*3bf0*/  SYNCS.PHASECHK.TRANS64.TRYWAIT P1, [UR24], R4 ;  /* 0x00000004ff0075a7 */ /* 0x000ea20008021118 */
[----:B------:R-:W-:Y:S01]  /*3c00*/  UISETP.GE.AND UP4, UPT, UR4, UR20, UPT ;  /* 0x000000140400728c */ /* 0x000fe2000bf86270 */
[----:B-1----:R-:W-:Y:S01]  /*3c10*/  UMOV UR6, UR7 ;  /* 0x0000000700067c82 */ /* 0x002fe20008000000 */
[----:B--2---:R-:W-:Y:S09]  /*3c20*/  @!P1 BRA `(.L_x_9) ;  /* 0x0000001000d89947 */ /* 0x004ff20003800000 */
.L_x_16:
[----:B------:R-:W-:Y:S01]  /*3c30*/  ISETP.GE.AND P1, PT, R13, UR14, PT ;  /* 0x0000000e0d007c0c */ /* 0x000fe2000bf26270 */
[----:B------:R-:W-:Y:S01]  /*3c40*/  BAR.SYNC.DEFER_BLOCKING 0x0 ;  /* 0x0000000000007b1d */ /* 0x000fe20000010000 */
[----:B------:R-:W-:Y:S01]  /*3c50*/  UIADD3 UR25, UPT, UPT, UR25, 0x1, URZ ;  /* 0x0000000119197890 */ /* 0x000fe2000fffe0ff */
[----:B------:R-:W-:Y:S01]  /*3c60*/  PLOP3.LUT P2, PT, PT, PT, UP4, 0x40, 0x4 ;  /* 0x000000000004781c */ /* 0x000fe20003f4e848 */
[----:B------:R-:W-:Y:S01]  /*3c70*/  UIADD3 UR15, UPT, UPT, UR15, 0x1, URZ ;  /* 0x000000010f0f7890 */ /* 0x000fe2000fffe0ff */
[----:B------:R-:W-:Y:S01]  /*3c80*/  SEL R4, RZ, 0x4, P1 ;  /* 0x00000004ff047807 */ /* 0x000fe20000800000 */
[----:B------:R-:W-:Y:S01]  /*3c90*/  UISETP.GT.AND UP3, UPT, UR25, 0x2, UPT ;  /* 0x000000021900788c */ /* 0x000fe2000bf64270 */
[----:B------:R-:W-:Y:S01]  /*3ca0*/  PLOP3.LUT P4, PT, PT, PT, UP4, 0x40, 0x4 ;  /* 0x000000000004781c */ /* 0x000fe20003f8e848 */
[----:B------:R-:W-:Y:S01]  /*3cb0*/  UIADD3 UR4, UPT, UPT, UR4, 0x1, URZ ;  /* 0x0000000104047890 */ /* 0x000fe2000fffe0ff */
[----:B------:R-:W-:Y:S01]  /*3cc0*/  SEL R4, R4, RZ, P2 ;  /* 0x000000ff04047207 */ /* 0x000fe20001000000 */
[----:B------:R-:W-:Y:S01]  /*3cd0*/  USEL UR25, UR25, URZ, !UP3 ;  /* 0x000000ff19197287 */ /* 0x000fe2000d800000 */
[----:B------:R-:W-:Y:S01]  /*3ce0*/  ISETP.GE.AND P2, PT, R19, UR14, PT ;  /* 0x0000000e13007c0c */ /* 0x000fe2000bf46270 */
[----:B------:R-:W-:Y:S01]  /*3cf0*/  UISETP.GT.AND UP3, UPT, UR15, 0x1, UPT ;  /* 0x000000010f00788c */ /* 0x000fe2000bf64270 */
[----:B------:R-:W-:Y:S01]  /*3d00*/  ISETP.NE.U32.AND P1, PT, R4, RZ, PT ;  /* 0x000000ff0400720c */ /* 0x000fe20003f25070 */
[----:B------:R-:W-:Y:S01]  /*3d10*/  ULEA UR7, UR25, UR11, 0xd ;  /* 0x0000000b19077291 */ /* 0x000fe2000f8e68ff */
[----:B------:R-:W-:Y:S01]  /*3d20*/  SEL R4, RZ, 0x4, P2 ;  /* 0x00000004ff047807 */ /* 0x000fe20001000000 */
[----:B------:R-:W-:Y:S01]  /*3d30*/  USEL UR15, UR15, URZ, !UP3 ;  /* 0x000000ff0f0f7287 */ /* 0x000fe2000d800000 */
[----:B------:R-:W-:Y:S01]  /*3d40*/  IADD3 R20, P2, PT, R66, UR26, RZ ;  /* 0x0000001a42147c10 */ /* 0x000fe2000ff5e0ff */
[----:B------:R-:W-:Y:S01]  /*3d50*/  UMOV UR24, UR13 ;  /* 0x0000000d00187c82 */ /* 0x000fe20008000000 */
[----:B------:R-:W-:Y:S01]  /*3d60*/  ISETP.GE.AND P3, PT, R17, UR14, PT ;  /* 0x0000000e11007c0c */ /* 0x000fe2000bf66270 */
[----:B------:R-:W-:Y:S01]  /*3d70*/  VIADD R43, R25, UR7 ;  /* 0x00000007192b7c36 */ /* 0x000fe20008000000 */
[----:B------:R-:W-:Y:S01]  /*3d80*/  IADD3.X R21, PT, PT, R65, UR27, RZ, P2, !PT ;  /* 0x0000001b41157c10 */ /* 0x000fe200097fe4ff */
[----:B------:R-:W-:Y:S01]  /*3d90*/  VIADD R45, R35, UR7 ;  /* 0x00000007232d7c36 */ /* 0x000fe20008000000 */
[----:B------:R-:W-:Y:S01]  /*3da0*/  PLOP3.LUT P5, PT, PT, PT, UP4, 0x40, 0x4 ;  /* 0x000000000004781c */ /* 0x000fe20003fae848 */
[----:B------:R-:W-:Y:S01]  /*3db0*/  VIADD R75, R94, UR7 ;  /* 0x000000075e4b7c36 */ /* 0x000fe20008000000 */
[----:B------:R-:W-:Y:S01]  /*3dc0*/  SEL R5, RZ, 0x4, P3 ;  /* 0x00000004ff057807 */ /* 0x000fe20001800000 */
[----:B------:R-:W-:Y:S01]  /*3dd0*/  @!PT LDS RZ, [RZ] ;  /* 0x00000000fffff984 */ /* 0x000fe20000000800 */
[----:B------:R-:W-:Y:S01]  /*3de0*/  @!PT LDS RZ, [RZ] ;  /* 0x00000000fffff984 */ /* 0x000fe20000000800 */
[----:B------:R-:W-:Y:S01]  /*3df0*/  @!PT LDS RZ, [RZ] ;  /* 0x00000000fffff984 */ /* 0x000fe20000000800 */
[----:B------:R1:W-:Y:S01]  /*3e00*/  LDGSTS.E [R43], desc[UR22][R20.64], P1 ;  /* 0x00000000142b7fae */ /* 0x0003e200089a1016 */
[----:B------:R-:W-:Y:S01]  /*3e10*/  SEL R4, R4, RZ, P4 ;  /* 0x000000ff04047207 */ /* 0x000fe20002000000 */
[----:B------:R-:W-:Y:S01]  /*3e20*/  VIADD R77, R96, UR7 ;  /* 0x00000007604d7c36 */ /* 0x000fe20008000000 */
[----:B------:R-:W-:-:S02]  /*3e30*/  ISETP.GE.AND P1, PT, R11, UR14, PT ;  /* 0x0000000e0b007c0c */ /* 0x000fc4000bf26270 */
[----:B------:R-:W-:Y:S02]  /*3e40*/  SEL R5, R5, RZ, P5 ;  /* 0x000000ff05057207 */ /* 0x000fe40002800000 */
[----:B------:R-:W-:Y:S02]  /*3e50*/  ISETP.NE.U32.AND P3, PT, R4, RZ, PT ;  /* 0x000000ff0400720c */ /* 0x000fe40003f65070 */
[----:B------:R-:W-:Y:S02]  /*3e60*/  IADD3 R4, P5, PT, R64, UR26, RZ ;  /* 0x0000001a40047c10 */ /* 0x000fe4000ffbe0ff */
[----:B------:R-:W-:Y:S02]  /*3e70*/  ISETP.GE.AND P6, PT, R27, UR14, PT ;  /* 0x0000000e1b007c0c */ /* 0x000fe4000bfc6270 */
[----:B------:R-:W-:Y:S02]  /*3e80*/  PLOP3.LUT P2, PT, PT, PT, UP4, 0x40, 0x4 ;  /* 0x000000000004781c */ /* 0x000fe40003f4e848 */
[----:B------:R-:W-:-:S02]  /*3e90*/  SEL R32, RZ, 0x4, P1 ;  /* 0x00000004ff207807 */ /* 0x000fc40000800000 */
[----:B------:R-:W-:Y:S02]  /*3ea0*/  ISETP.NE.U32.AND P4, PT, R5, RZ, PT ;  /* 0x000000ff0500720c */ /* 0x000fe40003f85070 */
[----:B------:R-:W-:Y:S02]  /*3eb0*/  IADD3.X R5, PT, PT, R63, UR27, RZ, P5, !PT ;  /* 0x0000001b3f057c10 */ /* 0x000fe4000affe4ff */
[----:B------:R-:W-:Y:S02]  /*3ec0*/  ISETP.GE.AND P1, PT, R29, UR14, PT ;  /* 0x0000000e1d007c0c */ /* 0x000fe4000bf26270 */
[----:B------:R-:W-:Y:S01]  /*3ed0*/  PLOP3.LUT P5, PT, PT, PT, UP4, 0x40, 0x4 ;  /* 0x000000000004781c */ /* 0x000fe20003fae848 */
[----:B------:R2:W-:Y:S01]  /*3ee0*/  LDGSTS.E [R43+0x8], desc[UR22][R4.64], P3 ;  /* 0x00008000042b7fae */ /* 0x0005e200099a1016 */
[----:B------:R-:W-:Y:S02]  /*3ef0*/  SEL R33, RZ, 0x4, P6 ;  /* 0x00000004ff217807 */ /* 0x000fe40003000000 */
[----:B------:R-:W-:-:S02]  /*3f00*/  SEL R32, R32, RZ, P2 ;  /* 0x000000ff20207207 */ /* 0x000fc40001000000 */
[----:B------:R-:W-:Y:S02]  /*3f10*/  PLOP3.LUT P2, PT, PT, PT, UP4, 0x40, 0x4 ;  /* 0x000000000004781c */ /* 0x000fe40003f4e848 */
[----:B-1----:R-:W-:Y:S02]  /*3f20*/  SEL R21, RZ, 0x4, P1 ;  /* 0x00000004ff157807 */ /* 0x002fe40000800000 */
[----:B------:R-:W-:Y:S02]  /*3f30*/  IADD3 R20, P1, PT, R62, UR26, RZ ;  /* 0x0000001a3e147c10 */ /* 0x000fe4000ff3e0ff */
[----:B------:R-:W-:Y:S01]  /*3f40*/  SEL R33, R33, RZ, P5 ;  /* 0x000000ff21217207 */ /* 0x000fe20002800000 */
[----:B--2---:R-:W-:Y:S01]  /*3f50*/  VIADD R43, R83, UR7 ;  /* 0x00000007532b7c36 */ /* 0x004fe20008000000 */
[----:B------:R-:W-:Y:S02]  /*3f60*/  ISETP.NE.U32.AND P5, PT, R32, RZ, PT ;  /* 0x000000ff2000720c */ /* 0x000fe40003fa5070 */
[----:B------:R-:W-:-:S02]  /*3f70*/  SEL R36, R21, RZ, P2 ;  /* 0x000000ff15247207 */ /* 0x000fc40001000000 */
[----:B------:R-:W-:Y:S02]  /*3f80*/  IADD3.X R21, PT, PT, R61, UR27, RZ, P1, !PT ;  /* 0x0000001b3d157c10 */ /* 0x000fe40008ffe4ff */
[----:B------:R-:W-:Y:S02]  /*3f90*/  IADD3 R32, P6, PT, R60, UR26, RZ ;  /* 0x0000001a3c207c10 */ /* 0x000fe4000ffde0ff */
[----:B------:R-:W-:Y:S01]  /*3fa0*/  ISETP.NE.U32.AND P1, PT, R33, RZ, PT ;  /* 0x000000ff2100720c */ /* 0x000fe20003f25070 */
[----:B------:R-:W-:Y:S01]  /*3fb0*/  LDGSTS.E [R45], desc[UR22][R20.64], P4 ;  /* 0x00000000142d7fae */ /* 0x000fe2000a1a1016 */
[----:B------:R-:W-:Y:S02]  /*3fc0*/  IADD3.X R33, PT, PT, R59, UR27, RZ, P6, !PT ;  /* 0x0000001b3b217c10 */ /* 0x000fe4000b7fe4ff */
[----:B------:R-:W-:Y:S02]  /*3fd0*/  ISETP.GE.AND P4, PT, R31, UR14, PT ;  /* 0x0000000e1f007c0c */ /* 0x000fe4000bf86270 */
[----:B------:R-:W-:Y:S01]  /*3fe0*/  ISETP.GE.AND P6, PT, R8, UR14, PT ;  /* 0x0000000e08007c0c */ /* 0x000fe2000bfc6270 */
[----:B------:R1:W-:Y:S01]  /*3ff0*/  LDGSTS.E [R45+0x8], desc[UR22][R32.64], P5 ;  /* 0x00008000202d7fae */ /* 0x0003e2000a9a1016 */
[----:B------:R-:W-:-:S02]  /*4000*/  ISETP.NE.U32.AND P2, PT, R36, RZ, PT ;  /* 0x000000ff2400720c */ /* 0x000fc40003f45070 */
[----:B------:R-:W-:Y:S02]  /*4010*/  PLOP3.LUT P3, PT, PT, PT, UP4, 0x40, 0x4 ;  /* 0x000000000004781c */ /* 0x000fe40003f6e848 */
[----:B------:R-:W-:Y:S02]  /*4020*/  SEL R42, RZ, 0x4, P4 ;  /* 0x00000004ff2a7807 */ /* 0x000fe40002000000 */
[----:B------:R-:W-:Y:S02]  /*4030*/  IADD3 R36, P5, PT, R58, UR26, RZ ;  /* 0x0000001a3a247c10 */ /* 0x000fe4000ffbe0ff */
[----:B------:R-:W-:Y:S02]  /*4040*/  PLOP3.LUT P4, PT, PT, PT, UP4, 0x40, 0x4 ;  /* 0x000000000004781c */ /* 0x000fe40003f8e848 */
[----:B------:R-:W-:Y:S01]  /*4050*/  SEL R5, RZ, 0x4, P6 ;  /* 0x00000004ff057807 */ /* 0x000fe20003000000 */
[----:B-1----:R-:W-:Y:S01]  /*4060*/  VIADD R45, R84, UR7 ;  /* 0x00000007542d7c36 */ /* 0x002fe20008000000 */
[----:B------:R-:W-:-:S02]  /*4070*/  SEL R42, R42, RZ, P3 ;  /* 0x000000ff2a2a7207 */ /* 0x000fc40001800000 */
[----:B------:R-:W-:Y:S02]  /*4080*/  IADD3.X R37, PT, PT, R57, UR27, RZ, P5, !PT ;  /* 0x0000001b39257c10 */ /* 0x000fe4000affe4ff */
[----:B------:R-:W-:Y:S02]  /*4090*/  ISETP.GE.AND P5, PT, R39, UR14, PT ;  /* 0x0000000e27007c0c */ /* 0x000fe4000bfa6270 */
[----:B------:R-:W-:Y:S01]  /*40a0*/  SEL R21, R5, RZ, P4 ;  /* 0x000000ff05157207 */ /* 0x000fe20002000000 */
[----:B------:R1:W-:Y:S01]  /*40b0*/  LDGSTS.E [R43], desc[UR22][R36.64], P1 ;  /* 0x00000000242b7fae */ /* 0x0003e200089a1016 */
[----:B------:R-:W-:Y:S02]  /*40c0*/  ISETP.NE.U32.AND P4, PT, R42, RZ, PT ;  /* 0x000000ff2a00720c */ /* 0x000fe40003f85070 */
[----:B------:R-:W-:Y:S02]  /*40d0*/  PLOP3.LUT P3, PT, PT, PT, UP4, 0x40, 0x4 ;  /* 0x000000000004781c */ /* 0x000fe40003f6e848 */
[----:B------:R-:W-:-:S02]  /*40e0*/  SEL R32, RZ, 0x4, P5 ;  /* 0x00000004ff207807 */ /* 0x000fc40002800000 */
[----:B------:R-:W-:Y:S02]  /*40f0*/  IADD3 R4, P6, PT, R56, UR26, RZ ;  /* 0x0000001a38047c10 */ /* 0x000fe4000ffde0ff */
[----:B------:R-:W-:Y:S02]  /*4100*/  IADD3 R20, P5, PT, R54, UR26, RZ ;  /* 0x0000001a36147c10 */ /* 0x000fe4000ffbe0ff */
[----:B------:R-:W-:Y:S01]  /*4110*/  SEL R32, R32, RZ, P3 ;  /* 0x000000ff20207207 */ /* 0x000fe20001800000 */
[----:B-1----:R-:W-:Y:S01]  /*4120*/  VIADD R37, R91, UR7 ;  /* 0x000000075b257c36 */ /* 0x002fe20008000000 */
[----:B------:R-:W-:Y:S02]  /*4130*/  IADD3.X R5, PT, PT, R55, UR27, RZ, P6, !PT ;  /* 0x0000001b37057c10 */ /* 0x000fe4000b7fe4ff */
[----:B------:R-:W-:Y:S02]  /*4140*/  ISETP.NE.U32.AND P3, PT, R21, RZ, PT ;  /* 0x000000ff1500720c */ /* 0x000fe40003f65070 */
[----:B------:R-:W-:Y:S01]  /*4150*/  IADD3.X R21, PT, PT, R53, UR27, RZ, P5, !PT ;  /* 0x0000001b35157c10 */ /* 0x000fe2000affe4ff */
[----:B------:R1:W-:Y:S01]  /*4160*/  LDGSTS.E [R43+0x8], desc[UR22][R4.64], P2 ;  /* 0x00008000042b7fae */ /* 0x0003e200091a1016 */
[----:B------:R-:W-:-:S02]  /*4170*/  ISETP.GE.AND P1, PT, R41, UR14, PT ;  /* 0x0000000e29007c0c */ /* 0x000fc4000bf26270 */
[----:B------:R-:W-:Y:S01]  /*4180*/  ISETP.NE.U32.AND P6, PT, R32, RZ, PT ;  /* 0x000000ff2000720c */ /* 0x000fe20003fc5070 */
[----:B------:R2:W-:Y:S01]  /*4190*/  LDGSTS.E [R45], desc[UR22][R20.64], P4 ;  /* 0x00000000142d7fae */ /* 0x0005e2000a1a1016 */
[----:B------:R-:W-:Y:S02]  /*41a0*/  IADD3 R32, P4, PT, R52, UR26, RZ ;  /* 0x0000001a34207c10 */ /* 0x000fe4000ff9e0ff */
[----:B------:R-:W-:Y:S02]  /*41b0*/  ISETP.GE.AND P5, PT, R82, UR14, PT ;  /* 0x0000000e52007c0c */ /* 0x000fe4000bfa6270 */
[----:B------:R-:W-:Y:S02]  /*41c0*/  PLOP3.LUT P2, PT, PT, PT, UP4, 0x40, 0x4 ;  /* 0x000000000004781c */ /* 0x000fe40003f4e848 */
[----:B------:R-:W-:Y:S02]  /*41d0*/  SEL R42, RZ, 0x4, P1 ;  /* 0x00000004ff2a7807 */ /* 0x000fe40000800000 */
[----:B------:R-:W-:-:S02]  /*41e0*/  IADD3.X R33, PT, PT, R51, UR27, RZ, P4, !PT ;  /* 0x0000001b33217c10 */ /* 0x000fc4000a7fe4ff */
[----:B------:R-:W-:Y:S02]  /*41f0*/  PLOP3.LUT P1, PT, PT, PT, UP4, 0x40, 0x4 ;  /* 0x000000000004781c */ /* 0x000fe40003f2e848 */
[----:B------:R-:W-:Y:S01]  /*4200*/  ISETP.GE.AND P4, PT, R86, UR14, PT ;  /* 0x0000000e56007c0c */ /* 0x000fe2000bf86270 */
[----:B------:R-:W-:Y:S01]  /*4210*/  LDGSTS.E [R45+0x8], desc[UR22][R32.64], P3 ;  /* 0x00008000202d7fae */ /* 0x000fe200099a1016 */
[----:B------:R-:W-:Y:S02]  /*4220*/  SEL R36, RZ, 0x4, P5 ;  /* 0x00000004ff247807 */ /* 0x000fe40002800000 */
[----:B------:R-:W-:Y:S02]  /*4230*/  SEL R42, R42, RZ, P2 ;  /* 0x000000ff2a2a7207 */ /* 0x000fe40001000000 */
[----:B------:R-:W-:Y:S02]  /*4240*/  PLOP3.LUT P2, PT, PT, PT, UP4, 0x40, 0x4 ;  /* 0x000000000004781c */ /* 0x000fe40003f4e848 */
[----:B-1----:R-:W-:-:S02]  /*4250*/  SEL R5, RZ, 0x4, P4 ;  /* 0x00000004ff057807 */ /* 0x002fc40002000000 */
[----:B------:R-:W-:Y:S02]  /*4260*/  SEL R36, R36, RZ, P1 ;  /* 0x000000ff24247207 */ /* 0x000fe40000800000 */
[----:B------:R-:W-:Y:S02]  /*4270*/  ISETP.NE.U32.AND P1, PT, R42, RZ, PT ;  /* 0x000000ff2a00720c */ /* 0x000fe40003f25070 */
[----:B------:R-:W-:Y:S02]  /*4280*/  IADD3 R4, P4, PT, R50, UR26, RZ ;  /* 0x0000001a32047c10 */ /* 0x000fe4000ff9e0ff */
[----:B--2---:R-:W-:Y:S02]  /*4290*/  SEL R21, R5, RZ, P2 ;  /* 0x000000ff05157207 */ /* 0x004fe40001000000 */
[----:B------:R-:W-:Y:S02]  /*42a0*/  IADD3 R20, P2, PT, R48, UR26, RZ ;  /* 0x0000001a30147c10 */ /* 0x000fe4000ff5e0ff */
[----:B------:R-:W-:-:S02]  /*42b0*/  IADD3.X R5, PT, PT, R49, UR27, RZ, P4, !PT ;  /* 0x0000001b31057c10 */ /* 0x000fc4000a7fe4ff */
[----:B------:R-:W-:Y:S02]  /*42c0*/  ISETP.NE.U32.AND P4, PT, R21, RZ, PT ;  /* 0x000000ff1500720c */ /* 0x000fe40003f85070 */
[----:B------:R-:W-:Y:S01]  /*42d0*/  IADD3.X R21, PT, PT, R47, UR27, RZ, P2, !PT ;  /* 0x0000001b2f157c10 */ /* 0x000fe200097fe4ff */
[----:B------:R-:W-:Y:S01]  /*42e0*/  LDGSTS.E [R37], desc[UR22][R4.64], P6 ;  /* 0x0000000004257fae */ /* 0x000fe2000b1a1016 */
[----:B------:R-:W-:Y:S02]  /*42f0*/  ISETP.GE.AND P2, PT, R87, UR14, PT ;  /* 0x0000000e57007c0c */ /* 0x000fe4000bf46270 */
[----:B------:R-:W-:Y:S01]  /*4300*/  ISETP.NE.U32.AND P5, PT, R36, RZ, PT ;  /* 0x000000ff2400720c */ /* 0x000fe20003fa5070 */
[----:B------:R1:W-:Y:S01]  /*4310*/  LDGSTS.E [R37+0x8], desc[UR22][R20.64], P1 ;  /* 0x0000800014257fae */ /* 0x0003e200089a1016 */
[----:B------:R-:W-:Y:S02]  /*4320*/  PLOP3.LUT P1, PT, PT, PT, UP4, 0x40, 0x4 ;  /* 0x000000000004781c */ /* 0x000fe40003f2e848 */
[----:B------:R-:W-:-:S02]  /*4330*/  SEL R36, RZ, 0x4, P2 ;  /* 0x00000004ff247807 */ /* 0x000fc40001000000 */
[----:B------:R-:W-:Y:S02]  /*4340*/  ISETP.GE.AND P6, PT, R90, UR14, PT ;  /* 0x0000000e5a007c0c */ /* 0x000fe4000bfc6270 */
[----:B------:R-:W-:Y:S02]  /*4350*/  ISETP.GE.AND P3, PT, R88, UR14, PT ;  /* 0x0000000e58007c0c */ /* 0x000fe4000bf66270 */
[----:B------:R-:W-:Y:S02]  /*4360*/  SEL R36, R36, RZ, P1 ;  /* 0x000000ff24247207 */ /* 0x000fe40000800000 */
[----:B------:R-:W-:Y:S01]  /*4370*/  PLOP3.LUT P1, PT, PT, PT, UP4, 0x40, 0x4 ;  /* 0x000000000004781c */ /* 0x000fe20003f2e848 */
[----:B-1----:R-:W-:Y:S01]  /*4380*/  VIADD R21, R92, UR7 ;  /* 0x000000075c157c36 */ /* 0x002fe20008000000 */
[----:B------:R-:W-:Y:S01]  /*4390*/  SEL R5, RZ, 0x4, P6 ;  /* 0x00000004ff057807 */ /* 0x000fe20003000000 */
[----:B------:R-:W-:Y:S01]  /*43a0*/  ULEA UR7, UR25, UR11, 0xb ;  /* 0x0000000b19077291 */ /* 0x000fe2000f8e58ff */
[----:B------:R-:W-:-:S02]  /*43b0*/  SEL R42, RZ, 0x4, P3 ;  /* 0x00000004ff2a7807 */ /* 0x000fc40001800000 */
[----:B------:R-:W-:Y:S02]  /*43c0*/  IADD3 R32, P3, PT, R46, UR26, RZ ;  /* 0x0000001a2e207c10 */ /* 0x000fe4000ff7e0ff */
[----:B------:R-:W-:Y:S01]  /*43d0*/  SEL R5, R5, RZ, P1 ;  /* 0x000000ff05057207 */ /* 0x000fe20000800000 */
[----:B------:R-:W-:Y:S01]  /*43e0*/  VIADD R79, R23, UR7 ;  /* 0x00000007174f7c36 */ /* 0x000fe20008000000 */
[----:B------:R-:W-:Y:S02]  /*43f0*/  IADD3 R4, P6, PT, R9, UR26, RZ ;  /* 0x0000001a09047c10 */ /* 0x000fe4000ffde0ff */
[----:B------:R-:W-:Y:S02]  /*4400*/  IADD3.X R33, PT, PT, R40, UR27, RZ, P3, !PT ;  /* 0x0000001b28217c10 */ /* 0x000fe40009ffe4ff */
[----:B------:R-:W-:Y:S02]  /*4410*/  ISETP.NE.U32.AND P3, PT, R5, RZ, PT ;  /* 0x000000ff0500720c */ /* 0x000fe40003f65070 */
[----:B------:R-:W-:Y:S01]  /*4420*/  IADD3.X R5, PT, PT, R73, UR27, RZ, P6, !PT ;  /* 0x0000001b49057c10 */ /* 0x000fe2000b7fe4ff */
[----:B------:R1:W-:Y:S01]  /*4430*/  LDGSTS.E [R21], desc[UR22][R32.64], P5 ;  /* 0x0000000020157fae */ /* 0x0003e2000a9a1016 */
[----:B------:R-:W-:-:S02]  /*4440*/  PLOP3.LUT P2, PT, PT, PT, UP4, 0x40, 0x4 ;  /* 0x000000000004781c */ /* 0x000fc40003f4e848 */
[----:B------:R-:W-:Y:S01]  /*4450*/  ISETP.GE.AND P6, PT, R7, UR14, PT ;  /* 0x0000000e07007c0c */ /* 0x000fe2000bfc6270 */
[----:B------:R2:W-:Y:S01]  /*4460*/  LDGSTS.E [R21+0x8], desc[UR22][R4.64], P4 ;  /* 0x0000800004157fae */ /* 0x0005e2000a1a1016 */
[----:B------:R-:W-:Y:S02]  /*4470*/  SEL R42, R42, RZ, P2 ;  /* 0x000000ff2a2a7207 */ /* 0x000fe40001000000 */
[----:B------:R-:W-:Y:S02]  /*4480*/  PLOP3.LUT P4, PT, PT, PT, UP4, 0x40, 0x4 ;  /* 0x000000000004781c */ /* 0x000fe40003f8e848 */
[----:B------:R-:W-:Y:S02]  /*4490*/  SEL R20, RZ, 0x4, P6 ;  /* 0x00000004ff147807 */ /* 0x000fe40003000000 */
[----:B------:R-:W-:Y:S01]  /*44a0*/  ISETP.GE.AND P6, PT, R6, UR14, PT ;  /* 0x0000000e06007c0c */ /* 0x000fe2000bfc6270 */
[----:B------:R-:W-:Y:S01]  /*44b0*/  UIADD3 UR14, UPT, UPT, UR14, -0x20, URZ ;  /* 0xffffffe00e0e7890 */ /* 0x000fe2000fffe0ff */
[----:B------:R-:W-:-:S02]  /*44c0*/  ISETP.NE.U32.AND P1, PT, R42, RZ, PT ;  /* 0x000000ff2a00720c */ /* 0x000fc40003f25070 */
[----:B------:R-:W-:Y:S02]  /*44d0*/  ISETP.NE.U32.AND P2, PT, R36, RZ, PT ;  /* 0x000000ff2400720c */ /* 0x000fe40003f45070 */
[----:B------:R-:W-:Y:S02]  /*44e0*/  IADD3 R42, P5, PT, R72, UR26, RZ ;  /* 0x0000001a482a7c10 */ /* 0x000fe4000ffbe0ff */
[----:B------:R-:W-:Y:S02]  /*44f0*/  SEL R20, R20, RZ, P4 ;  /* 0x000000ff14147207 */ /* 0x000fe40002000000 */
[----:B------:R-:W-:Y:S02]  /*4500*/  PLOP3.LUT P4, PT, PT, PT, UP4, 0x40, 0x4 ;  /* 0x000000000004781c */ /* 0x000fe40003f8e848 */
[----:B-1----:R-:W-:Y:S02]  /*4510*/  SEL R32, RZ, 0x4, P6 ;  /* 0x00000004ff207807 */ /* 0x002fe40003000000 */
[----:B------:R-:W-:-:S02]  /*4520*/  IADD3.X R43, PT, PT, R71, UR27, RZ, P5, !PT ;  /* 0x0000001b472b7c10 */ /* 0x000fc4000affe4ff */
[----:B------:R-:W-:Y:S02]  /*4530*/  IADD3 R44, P5, PT, R70, UR26, RZ ;  /* 0x0000001a462c7c10 */ /* 0x000fe4000ffbe0ff */
[----:B------:R-:W-:Y:S01]  /*4540*/  SEL R32, R32, RZ, P4 ;  /* 0x000000ff20207207 */ /* 0x000fe20002000000 */
[----:B------:R1:W-:Y:S01]  /*4550*/  LDGSTS.E [R75], desc[UR22][R42.64], P2 ;  /* 0x000000002a4b7fae */ /* 0x0003e200091a1016 */
[----:B--2---:R-:W-:Y:S02]  /*4560*/  IADD3 R4, P4, PT, R68, UR26, RZ ;  /* 0x0000001a44047c10 */ /* 0x004fe4000ff9e0ff */
[----:B------:R-:W-:Y:S02]  /*4570*/  IADD3.X R45, PT, PT, R69, UR27, RZ, P5, !PT ;  /* 0x0000001b452d7c10 */ /* 0x000fe4000affe4ff */
[----:B------:R-:W-:Y:S02]  /*4580*/  IADD3.X R5, PT, PT, R67, UR27, RZ, P4, !PT ;  /* 0x0000001b43057c10 */ /* 0x000fe4000a7fe4ff */
[----:B------:R-:W-:Y:S01]  /*4590*/  ISETP.NE.U32.AND P5, PT, R20, RZ, PT ;  /* 0x000000ff1400720c */ /* 0x000fe20003fa5070 */
[----:B------:R-:W-:Y:S01]  /*45a0*/  LDGSTS.E [R75+0x8], desc[UR22][R44.64], P1 ;  /* 0x000080002c4b7fae */ /* 0x000fe200089a1016 */
[----:B------:R-:W-:-:S02]  /*45b0*/  ISETP.NE.U32.AND P2, PT, R32, RZ, PT ;  /* 0x000000ff2000720c */ /* 0x000fc40003f45070 */
[----:B------:R-:W-:Y:S01]  /*45c0*/  IADD3 R32, P1, PT, R30, UR28, RZ ;  /* 0x0000001c1e207c10 */ /* 0x000fe2000ff3e0ff */
[----:B------:R2:W-:Y:S01]  /*45d0*/  LDGSTS.E [R77], desc[UR22][R4.64], P3 ;  /* 0x00000000044d7fae */ /* 0x0005e200099a1016 */
[----:B------:R-:W-:Y:S01]  /*45e0*/  IADD3 R20, P6, PT, R38, UR26, RZ ;  /* 0x0000001a26147c10 */ /* 0x000fe2000ffde0ff */
[----:B------:R-:W-:Y:S01]  /*45f0*/  UIADD3 UR26, UP5, UPT, UR26, UR31, URZ ;  /* 0x0000001f1a1a7290 */ /* 0x000fe2000ffbe0ff */
[----:B------:R-:W-:Y:S02]  /*4600*/  IADD3 R36, P3, PT, R22, UR28, RZ ;  /* 0x0000001c16247c10 */ /* 0x000fe4000ff7e0ff */
[----:B------:R-:W-:Y:S02]  /*4610*/  IADD3.X R33, PT, PT, R28, UR29, RZ, P1, !PT ;  /* 0x0000001d1c217c10 */ /* 0x000fe40008ffe4ff */
[----:B------:R-:W-:Y:S01]  /*4620*/  IADD3.X R21, PT, PT, R34, UR27, RZ, P6, !PT ;  /* 0x0000001b22157c10 */ /* 0x000fe2000b7fe4ff */
[----:B------:R-:W-:Y:S01]  /*4630*/  UIADD3.X UR27, UPT, UPT, UR27, UR32, URZ, UP5, !UPT ;  /* 0x000000201b1b7290 */ /* 0x000fe2000affe4ff */
[----:B-1----:R-:W-:-:S02]  /*4640*/  IADD3 R42, P1, PT, R26, UR28, RZ ;  /* 0x0000001c1a2a7c10 */ /* 0x002fc4000ff3e0ff */
[----:B------:R-:W-:Y:S01]  /*4650*/  IADD3.X R37, PT, PT, R18, UR29, RZ, P3, !PT ;  /* 0x0000001d12257c10 */ /* 0x000fe20009ffe4ff */
[----:B--2---:R-:W-:Y:S01]  /*4660*/  VIADD R5, R98, UR7 ;  /* 0x0000000762057c36 */ /* 0x004fe20008000000 */
[----:B------:R-:W-:Y:S01]  /*4670*/  IADD3 R44, P3, PT, R16, UR28, RZ ;  /* 0x0000001c102c7c10 */ /* 0x000fe2000ff7e0ff */
[----:B------:R1:W-:Y:S01]  /*4680*/  LDGSTS.E [R77+0x8], desc[UR22][R20.64], P5 ;  /* 0x00008000144d7fae */ /* 0x0003e2000a9a1016 */
[----:B------:R-:W-:Y:S01]  /*4690*/  IADD3.X R43, PT, PT, R24, UR29, RZ, P1, !PT ;  /* 0x0000001d182b7c10 */ /* 0x000fe20008ffe4ff */
[----:B------:R-:W-:Y:S01]  /*46a0*/  USEL UR7, URZ, 0x1, !UP3 ;  /* 0x00000001ff077887 */ /* 0x000fe2000d800000 */
[----:B------:R-:W-:Y:S01]  /*46b0*/  IADD3.X R45, PT, PT, R10, UR29, RZ, P3, !PT ;  /* 0x0000001d0a2d7c10 */ /* 0x000fe20009ffe4ff */
[----:B------:R-:W0:Y:S01]  /*46c0*/  LDGDEPBAR ;  /* 0x00000000000079af */ /* 0x000e220000000000 */
[----:B------:R-:W-:Y:S01]  /*46d0*/  UISETP.NE.U32.AND UP3, UPT, UR21, UR4, UPT ;  /* 0x000000041500728c */ /* 0x000fe2000bf65070 */
[----:B------:R-:W-:Y:S01]  /*46e0*/  IMAD.U32 R4, RZ, RZ, UR6 ;  /* 0x00000006ff047e24 */ /* 0x000fe2000f8e00ff */
[----:B------:R-:W-:Y:S01]  /*46f0*/  UIADD3 UR28, UP4, UPT, UR28, UR33, URZ ;  /* 0x000000211c1c7290 */ /* 0x000fe2000ff9e0ff */
[----:B------:R1:W-:Y:S01]  /*4700*/  LDGSTS.E [R79+0x6000], desc[UR22][R32.64], P2 ;  /* 0x06000000204f7fae */ /* 0x0003e200091a1016 */
[----:B------:R-:W-:-:S02]  /*4710*/  ULOP3.LUT UR7, UR6, UR7, URZ, 0x3c, !UPT ;  /* 0x0000000706077292 */ /* 0x000fc4000f8e3cff */
[----:B------:R-:W-:Y:S01]  /*4720*/  UIADD3.X UR29, UPT, UPT, UR29, UR34, URZ, UP4, !UPT ;  /* 0x000000221d1d7290 */ /* 0x000fe2000a7fe4ff */
[----:B------:R1:W-:Y:S04]  /*4730*/  LDGSTS.E [R79+0x6400], desc[UR22][R36.64], P2 ;  /* 0x06400000244f7fae */ /* 0x0003e800091a1016 */
[----:B------:R1:W-:Y:S04]  /*4740*/  LDGSTS.E [R5+0x6200], desc[UR22][R42.64], P2 ;  /* 0x062000002a057fae */ /* 0x0003e800091a1016 */
[----:B------:R1:W-:Y:S04]  /*4750*/  LDGSTS.E [R5+0x6600], desc[UR22][R44.64], P2 ;  /* 0x066000002c057fae */ /* 0x0003e800091a1016 */
[----:B------:R-:W0:Y:S01]  /*4760*/  LDGDEPBAR ;  /* 0x00000000000079af */ /* 0x000e220000000000 */
[----:B------:R-:W-:Y:S05]  /*4770*/  BRA.U UP3, `(.L_x_10) ;  /* 0xfffffff103587547 */ /* 0x000fea000b83ffff */
.L_x_7:
[----:B------:R-:W-:Y:S05]  /*4780*/  BRA.U !UP2, `(.L_x_11) ;  /* 0x000000010a107547 */ /* 0x000fea000b800000 */
[----:B------:R-:W-:-:S06]  /*4790*/  USHF.L.U32 UR6, UR6, 0x1f, URZ ;  /* 0x0000001f06067899 */ /* 0x000fcc00080006ff */
[----:B------:R-:W-:-:S04]  /*47a0*/  IMAD.U32 R4, RZ, RZ, UR6 ;  /* 0x00000006ff047e24 */ /* 0x000fc8000f8e00ff */
[----:B------:R-:W2:Y:S02]  /*47b0*/  SYNCS.PHASECHK.TRANS64.TRYWAIT P1, [UR13], R4 ;  /* 0x00000004ff0075a7 */ /* 0x000ea4000802110d */
[----:B--2---:R-:W-:Y:S05]  /*47c0*/  @!P1 BRA `(.L_x_12) ;  /* 0x0000000400fc9947 */ /* 0x004fea0003800000 */
.L_x_11:
[----:B------:R-:W-:-:S04]  /*47d0*/  DEPBAR.LE SB0, 0x0 ;  /* 0x000080000000791a */ /* 0x000fc80000000000 */
[----:B------:R-:W-:Y:S01]  /*47e0*/  BAR.SYNC.DEFER_BLOCKING 0x0 ;  /* 0x0000000000007b1d */ /* 0x000fe20000010000 */
[----:B------:R-:W-:Y:S02]  /*47f0*/  LOP3.LUT R2, R2, 0xf0, RZ, 0xc0, !PT ;  /* 0x000000f002027812 */ /* 0x000fe400078ec0ff */
[----:B------:R-:W-:Y:S02]  /*4800*/  LOP3.LUT R3, R3, 0x800, RZ, 0xc0, !PT ;  /* 0x0000080003037812 */ /* 0x000fe400078ec0ff */
[----:B------:R-:W-:-:S03]  /*4810*/  LEA R12, R12, UR11, 0x4 ;  /* 0x0000000b0c0c7c11 */ /* 0x000fc6000f8e20ff */
[----:B------:R-:W2:Y:S01]  /*4820*/  LDC R25, c[0x0][0x3b8] ;  /* 0x0000ee00ff197b82 */ /* 0x000ea20000000800 */
[----:B------:R-:W-:Y:S01]  /*4830*/  IADD3 R3, PT, PT, R2, UR11, R3 ;  /* 0x0000000b02037c10 */ /* 0x000fe2000fffe003 */
[----:B------:R-:W4:Y:S01]  /*4840*/  LDCU UR4, c[0x0][0x3b4] ;  /* 0x00007680ff0477ac */ /* 0x000f220008000800 */
[----:B------:R-:W-:-:S03]  /*4850*/  LOP3.LUT R16, R14, UR10, R13, 0xfe, !PT ;  /* 0x0000000a0e107c12 */ /* 0x000fc6000f8efe0d */
[----:B------:R-:W-:Y:S01]  /*4860*/  IMAD R3, R0, 0x8, R3 ;  /* 0x0000000800037824 */ /* 0x000fe200078e0203 */
[C---:B------:R-:W-:Y:S02]  /*4870*/  LOP3.LUT R0, R16.reuse, 0x2, RZ, 0xfc, !PT ;  /* 0x0000000210007812 */ /* 0x040fe400078efcff */
[C---:B------:R-:W-:Y:S02]  /*4880*/  LOP3.LUT R2, R16.reuse, 0x6, RZ, 0xfc, !PT ;  /* 0x0000000610027812 */ /* 0x040fe400078efcff */
[C---:B------:R-:W-:Y:S02]  /*4890*/  LOP3.LUT R24, R16.reuse, 0xc, RZ, 0xfc, !PT ;  /* 0x0000000c10187812 */ /* 0x040fe400078efcff */
[----:B------:R-:W-:Y:S01]  /*48a0*/  LOP3.LUT R18, R16, 0xe, RZ, 0xfc, !PT ;  /* 0x0000000e10127812 */ /* 0x000fe200078efcff */
[----:B------:R-:W5:Y:S02]  /*48b0*/  @!P0 SYNCS.CCTL.IV [UR11+0x7800] ;  /* 0x00780000ff0089b1 */ /* 0x000f64000800000b */
[----:B-----5:R-:W-:Y:S06]  /*48c0*/  BAR.SYNC.DEFER_BLOCKING 0x0 ;  /* 0x0000000000007b1d */ /* 0x020fec0000010000 */
[----:B-1----:R-:W-:Y:S01]  /*48d0*/  LDTM.16dp32bit_t0_t15.x8 R4, tmem[UR12] ;  /* 0x0000000c000479ee */ /* 0x002fe20008980000 */
[----:B------:R-:W1:Y:S01]  /*48e0*/  LDTM.16dp32bit_t16_t31.x8 R4, tmem[UR12+0x8] ;  /* 0x0000080c000479ee */ /* 0x000e6200089a0000 */
[----:B------:R-:W5:Y:S01]  /*48f0*/  LDCU.128 UR12, c[0x0][0x390] ;  /* 0x00007200ff0c77ac */ /* 0x000f620008000c00 */
[----:B------:R-:W3:Y:S01]  /*4900*/  @!P0 SYNCS.CCTL.IV [UR11+0x7808] ;  /* 0x00780800ff0089b1 */ /* 0x000ee2000800000b */
[----:B------:R-:W-:Y:S01]  /*4910*/  NOP ;  /* 0x0000000000007918 */ /* 0x000fe20000000000 */
[C---:B-----5:R-:W-:Y:S01]  /*4920*/  ISETP.GE.AND P0, PT, R15.reuse, UR14, PT ;  /* 0x0000000e0f007c0c */ /* 0x060fe2000bf06270 */
[----:B----4-:R-:W-:-:S03]  /*4930*/  IMAD R15, R15, UR4, RZ ;  /* 0x000000040f0f7c24 */ /* 0x010fc6000f8e02ff */
[----:B------:R-:W-:Y:S01]  /*4940*/  ISETP.LT.AND P1, PT, R0, UR15, !P0 ;  /* 0x0000000f00007c0c */ /* 0x000fe2000c721270 */
[----:B-1----:R-:W-:Y:S01]  /*4950*/  IMAD.MOV.U32 R20, RZ, RZ, R4 ;  /* 0x000000ffff147224 */ /* 0x002fe200078e0004 */
[C---:B------:R-:W-:Y:S01]  /*4960*/  LEA R17, P3, R15.reuse, UR12, 0x2 ;  /* 0x0000000c0f117c11 */ /* 0x040fe2000f8610ff */
[----:B------:R-:W-:Y:S01]  /*4970*/  IMAD.MOV.U32 R21, RZ, RZ, R6 ;  /* 0x000000ffff157224 */ /* 0x000fe200078e0006 */
[----:B------:R-:W-:Y:S01]  /*4980*/  ISETP.LT.AND P4, PT, R2, UR15, !P0 ;  /* 0x0000000f02007c0c */ /* 0x000fe2000c781270 */
[----:B------:R-:W-:Y:S01]  /*4990*/  IMAD.MOV.U32 R22, RZ, RZ, R8 ;  /* 0x000000ffff167224 */ /* 0x000fe200078e0008 */
[----:B------:R-:W-:Y:S01]  /*49a0*/  LEA.HI.X.SX32 R19, R15, UR13, 0x2, P3 ;  /* 0x0000000d0f137c11 */ /* 0x000fe200098f16ff */
[----:B------:R-:W-:Y:S01]  /*49b0*/  IMAD.MOV.U32 R23, RZ, RZ, R10 ;  /* 0x000000ffff177224 */ /* 0x000fe200078e000a */
[C---:B------:R-:W-:Y:S01]  /*49c0*/  LOP3.LUT R8, R16.reuse, 0x4, RZ, 0xfc, !PT ;  /* 0x0000000410087812 */ /* 0x040fe200078efcff */
[----:B------:R-:W-:Y:S01]  /*49d0*/  IMAD.MOV.U32 R28, RZ, RZ, R5 ;  /* 0x000000ffff1c7224 */ /* 0x000fe200078e0005 */
[----:B------:R-:W-:Y:S01]  /*49e0*/  ISETP.LT.AND P2, PT, R16, UR15, !P0 ;  /* 0x0000000f10007c0c */ /* 0x000fe2000c741270 */
[----:B------:R-:W-:Y:S01]  /*49f0*/  IMAD.MOV.U32 R29, RZ, RZ, R7 ;  /* 0x000000ffff1d7224 */ /* 0x000fe200078e0007 */
[----:B---3--:R-:W-:Y:S01]  /*4a00*/  STS.128 [R3], R20 ;  /* 0x0000001403007388 */ /* 0x008fe20000000c00 */
[----:B------:R-:W-:Y:S01]  /*4a10*/  IMAD.MOV.U32 R30, RZ, RZ, R9 ;  /* 0x000000ffff1e7224 */ /* 0x000fe200078e0009 */
[----:B------:R-:W-:Y:S01]  /*4a20*/  ISETP.LT.AND P5, PT, R8, UR15, !P0 ;  /* 0x0000000f08007c0c */ /* 0x000fe2000c7a1270 */
[----:B------:R-:W-:Y:S01]  /*4a30*/  IMAD.MOV.U32 R31, RZ, RZ, R11 ;  /* 0x000000ffff1f7224 */ /* 0x000fe200078e000b */
[C---:B------:R-:W-:Y:S01]  /*4a40*/  LOP3.LUT R10, R16.reuse, 0x8, RZ, 0xfc, !PT ;  /* 0x00000008100a7812 */ /* 0x040fe200078efcff */
[----:B--2---:R-:W-:-:S03]  /*4a50*/  IMAD R0, R16, R25, RZ ;  /* 0x0000001910007224 */ /* 0x004fc600078e02ff */
[----:B------:R1:W-:Y:S01]  /*4a60*/  STS.128 [R3+0x400], R28 ;  /* 0x0004001c03007388 */ /* 0x0003e20000000c00 */
[----:B------:R-:W-:Y:S01]  /*4a70*/  IMAD R9, R25, 0x2, R0 ;  /* 0x0000000219097824 */ /* 0x000fe200078e0200 */
[----:B------:R-:W-:Y:S01]  /*4a80*/  BAR.SYNC.DEFER_BLOCKING 0x0 ;  /* 0x0000000000007b1d */ /* 0x000fe20000010000 */
[----:B------:R-:W-:-:S03]  /*4a90*/  LEA R2, P3, R0, R17, 0x2 ;  /* 0x0000001100027211 */ /* 0x000fc600078610ff */
[----:B------:R-:W-:Y:S02]  /*4aa0*/  LEA R8, P6, R9, R17, 0x2 ;  /* 0x0000001109087211 */ /* 0x000fe400078c10ff */
[-C--:B-1----:R-:W-:Y:S01]  /*4ab0*/  LEA.HI.X.SX32 R3, R0, R19.reuse, 0x2, P3 ;  /* 0x0000001300037211 */ /* 0x082fe200018f16ff */
[----:B------:R-:W-:Y:S01]  /*4ac0*/  IMAD R0, R25, 0x2, R9 ;  /* 0x0000000219007824 */ /* 0x000fe200078e0209 */
[----:B------:R-:W-:Y:S02]  /*4ad0*/  ISETP.LT.AND P3, PT, R10, UR15, !P0 ;  /* 0x0000000f0a007c0c */ /* 0x000fe4000c761270 */
[----:B------:R-:W-:Y:S01]  /*4ae0*/  LEA.HI.X.SX32 R9, R9, R19, 0x2, P6 ;  /* 0x0000001309097211 */ /* 0x000fe200030f16ff */
[----:B------:R-:W-:Y:S01]  /*4af0*/  IMAD R13, R25, 0x2, R0 ;  /* 0x00000002190d7824 */ /* 0x000fe200078e0200 */
[----:B------:R-:W-:-:S03]  /*4b00*/  LOP3.LUT R10, R16, 0xa, RZ, 0xfc, !PT ;  /* 0x0000000a100a7812 */ /* 0x000fc600078efcff */
[C---:B------:R-:W-:Y:S01]  /*4b10*/  IMAD R14, R25.reuse, 0x2, R13 ;  /* 0x00000002190e7824 */ /* 0x040fe200078e020d */
[----:B------:R-:W1:Y:S03]  /*4b20*/  LDS.128 R4, [R12] ;  /* 0x000000000c047984 */ /* 0x000e660000000c00 */
[----:B------:R-:W-:Y:S01]  /*4b30*/  IMAD R15, R25, 0x2, R14 ;  /* 0x00000002190f7824 */ /* 0x000fe200078e020e */
[----:B------:R2:W3:Y:S04]  /*4b40*/  LDS.128 R20, [R12+0x800] ;  /* 0x000800000c147984 */ /* 0x0004e80000000c00 */
[----:B-1----:R1:W-:Y:S01]  /*4b50*/  @P2 STG.E desc[UR22][R2.64], R4 ;  /* 0x0000000402002986 */ /* 0x0023e2000c101916 */
[----:B------:R-:W-:-:S02]  /*4b60*/  ISETP.LT.AND P2, PT, R10, UR15, !P0 ;  /* 0x0000000f0a007c0c */ /* 0x000fc4000c741270 */
[CC--:B------:R-:W-:Y:S01]  /*4b70*/  LEA R10, P6, R0.reuse, R17.reuse, 0x2 ;  /* 0x00000011000a7211 */ /* 0x0c0fe200078c10ff */
[----:B------:R4:W-:Y:S01]  /*4b80*/  @P1 STG.E desc[UR22][R8.64], R5 ;  /* 0x0000000508001986 */ /* 0x0009e2000c101916 */
[----:B--2---:R-:W-:Y:S02]  /*4b90*/  LEA R12, P1, R13, R17, 0x2 ;  /* 0x000000110d0c7211 */ /* 0x004fe400078210ff */
[-C--:B------:R-:W-:Y:S01]  /*4ba0*/  LEA.HI.X.SX32 R11, R0, R19.reuse, 0x2, P6 ;  /* 0x00000013000b7211 */ /* 0x080fe200030f16ff */
[----:B------:R-:W-:Y:S01]  /*4bb0*/  IMAD R0, R25, 0x2, R15 ;  /* 0x0000000219007824 */ /* 0x000fe200078e020f */
[----:B------:R-:W-:Y:S02]  /*4bc0*/  LEA.HI.X.SX32 R13, R13, R19, 0x2, P1 ;  /* 0x000000130d0d7211 */ /* 0x000fe400008f16ff */
[CC--:B-1----:R-:W-:Y:S01]  /*4bd0*/  LEA R2, P6, R14.reuse, R17.reuse, 0x2 ;  /* 0x000000110e027211 */ /* 0x0c2fe200078c10ff */
[----:B------:R-:W-:Y:S01]  /*4be0*/  IMAD R16, R25, 0x2, R0 ;  /* 0x0000000219107824 */ /* 0x000fe200078e0200 */
[----:B------:R-:W-:Y:S01]  /*4bf0*/  LEA R4, P1, R15, R17, 0x2 ;  /* 0x000000110f047211 */ /* 0x000fe200078210ff */
[----:B------:R1:W-:Y:S01]  /*4c00*/  @P5 STG.E desc[UR22][R10.64], R6 ;  /* 0x000000060a005986 */ /* 0x0003e2000c101916 */
[----:B------:R-:W-:-:S02]  /*4c10*/  LEA.HI.X.SX32 R3, R14, R19, 0x2, P6 ;  /* 0x000000130e037211 */ /* 0x000fc400030f16ff */
[----:B----4-:R-:W-:Y:S01]  /*4c20*/  LEA.HI.X.SX32 R5, R15, R19, 0x2, P1 ;  /* 0x000000130f057211 */ /* 0x010fe200008f16ff */
[----:B------:R1:W-:Y:S01]  /*4c30*/  @P4 STG.E desc[UR22][R12.64], R7 ;  /* 0x000000070c004986 */ /* 0x0003e2000c101916 */
[----:B------:R-:W-:Y:S02]  /*4c40*/  LEA R8, P6, R0, R17, 0x2 ;  /* 0x0000001100087211 */ /* 0x000fe400078c10ff */
[----:B------:R-:W-:Y:S01]  /*4c50*/  ISETP.LT.AND P1, PT, R24, UR15, !P0 ;  /* 0x0000000f18007c0c */ /* 0x000fe2000c721270 */
[----:B---3--:R1:W-:Y:S01]  /*4c60*/  @P3 STG.E desc[UR22][R2.64], R20 ;  /* 0x0000001402003986 */ /* 0x0083e2000c101916 */
[----:B------:R-:W-:Y:S02]  /*4c70*/  ISETP.LT.AND P0, PT, R18, UR15, !P0 ;  /* 0x0000000f12007c0c */ /* 0x000fe4000c701270 */
[----:B------:R-:W-:Y:S01]  /*4c80*/  LEA.HI.X.SX32 R9, R0, R19, 0x2, P6 ;  /* 0x0000001300097211 */ /* 0x000fe200030f16ff */
[----:B------:R1:W-:Y:S01]  /*4c90*/  @P2 STG.E desc[UR22][R4.64], R21 ;  /* 0x0000001504002986 */ /* 0x0003e2000c101916 */
[----:B------:R-:W-:-:S04]  /*4ca0*/  LEA R14, P6, R16, R17, 0x2 ;  /* 0x00000011100e7211 */ /* 0x000fc800078c10ff */
[----:B------:R-:W-:-:S03]  /*4cb0*/  LEA.HI.X.SX32 R15, R16, R19, 0x2, P6 ;  /* 0x00000013100f7211 */ /* 0x000fc600030f16ff */
[----:B------:R1:W-:Y:S04]  /*4cc0*/  @P1 STG.E desc[UR22][R8.64], R22 ;  /* 0x0000001608001986 */ /* 0x0003e8000c101916 */
[----:B------:R1:W-:Y:S01]  /*4cd0*/  @P0 STG.E desc[UR22][R14.64], R23 ;  /* 0x000000170e000986 */ /* 0x0003e2000c101916 */
[----:B------:R-:W-:Y:S06]  /*4ce0*/  BAR.SYNC.DEFER_BLOCKING 0x0 ;  /* 0x0000000000007b1d */ /* 0x000fec0000010000 */
[----:B------:R-:W-:Y:S05]  /*4cf0*/  BRA.U UP0, `(.L_x_13) ;  /* 0x00000001009c7547 */ /* 0x000fea000b800000 */
[----:B------:R-:W2:Y:S01]  /*4d00*/  S2UR UR5, SR_CgaCtaId ;  /* 0x00000000000579c3 */ /* 0x000ea20000008800 */
[----:B------:R-:W-:Y:S01]  /*4d10*/  NOP ;  /* 0x0000000000007918 */ /* 0x000fe20000000000 */
[----:B------:R-:W-:Y:S01]  /*4d20*/  UMOV UR4, 0x50 ;  /* 0x0000005000047882 */ /* 0x000fe20000000000 */
[----:B------:R-:W-:Y:S02]  /*4d30*/  IMAD.U32 R0, RZ, RZ, UR30 ;  /* 0x0000001eff007e24 */ /* 0x000fe4000f8e00ff */
[----:B-1----:R-:W-:-:S03]  /*4d40*/  IMAD.MOV.U32 R3, RZ, RZ, 0x1 ;  /* 0x00000001ff037424 */ /* 0x002fc600078e00ff */
[----:B------:R-:W-:-:S04]  /*4d50*/  LOP3.LUT R0, R0, 0xffff, RZ, 0xc0, !PT ;  /* 0x0000ffff00007812 */ /* 0x000fc800078ec0ff */
[----:B------:R-:W-:-:S05]  /*4d60*/  SHF.R.U32.HI R0, RZ, 0x5, R0 ;  /* 0x00000005ff007819 */ /* 0x000fca0000011600 */
[----:B------:R-:W-:Y:S01]  /*4d70*/  VIADD R2, R0, 0x10 ;  /* 0x0000001000027836 */ /* 0x000fe20000000000 */
[----:B------:R-:W-:Y:S01]  /*4d80*/  SHF.L.U32 R0, R3, R0, RZ ;  /* 0x0000000003007219 */ /* 0x000fe200000006ff */
[----:B--2---:R-:W-:-:S03]  /*4d90*/  ULEA UR6, UR5, UR4, 0x18 ;  /* 0x0000000405067291 */ /* 0x004fc6000f8ec0ff */
[----:B------:R-:W-:-:S04]  /*4da0*/  SHF.L.U32 R3, R3, R2, RZ ;  /* 0x0000000203037219 */ /* 0x000fc800000006ff */
[----:B------:R-:W-:Y:S02]  /*4db0*/  LOP3.LUT R0, R3, R0, RZ, 0xfc, !PT ;  /* 0x0000000003007212 */ /* 0x000fe400078efcff */
[----:B------:R-:W1:Y:S02]  /*4dc0*/  LDS R5, [UR6] ;  /* 0x00000006ff057984 */ /* 0x000e640008000800 */
[C---:B------:R-:W-:Y:S02]  /*4dd0*/  LOP3.LUT R2, R0.reuse, 0xffff, RZ, 0xc0, !PT ;  /* 0x0000ffff00027812 */ /* 0x040fe400078ec0ff */
[----:B-1----:R-:W-:-:S04]  /*4de0*/  LOP3.LUT R3, R0, 0xffff, R5, 0x80, !PT ;  /* 0x0000ffff00037812 */ /* 0x002fc800078e8005 */
[----:B------:R-:W-:-:S13]  /*4df0*/  ISETP.NE.AND P0, PT, R3, R2, PT ;  /* 0x000000020300720c */ /* 0x000fda0003f05270 */
[----:B------:R-:W-:Y:S05]  /*4e00*/  @P0 BRA `(.L_x_14) ;  /* 0x0000000000500947 */ /* 0x000fea0003800000 */
[----:B------:R-:W-:Y:S02]  /*4e10*/  SHF.R.U32.HI R5, RZ, 0x10, R5 ;  /* 0x00000010ff057819 */ /* 0x000fe40000011605 */
[----:B------:R-:W-:-:S04]  /*4e20*/  SHF.R.U32.HI R2, RZ, 0x10, R0 ;  /* 0x00000010ff027819 */ /* 0x000fc80000011600 */
[----:B------:R-:W-:-:S04]  /*4e30*/  LOP3.LUT R5, R5, R2, RZ, 0xc0, !PT ;  /* 0x0000000205057212 */ /* 0x000fc800078ec0ff */
[----:B------:R-:W-:-:S13]  /*4e40*/  ISETP.NE.AND P0, PT, R5, R2, PT ;  /* 0x000000020500720c */ /* 0x000fda0003f05270 */
[----:B------:R-:W-:Y:S05]  /*4e50*/  @P0 BRA `(.L_x_15) ;  /* 0x0000000000300947 */ /* 0x000fea0003800000 */
[----:B------:R-:W-:Y:S01]  /*4e60*/  R2UR UR4, R0 ;  /* 0x00000000000472ca */ /* 0x000fe200000e0000 */
[----:B------:R-:W-:Y:S01]  /*4e70*/  VOTEU.ANY UR5, UPT, PT ;  /* 0x0000000000057886 */ /* 0x000fe200038e0100 */
[----:B------:R-:W1:Y:S01]  /*4e80*/  S2R R0, SR_LANEID ;  /* 0x0000000000007919 */ /* 0x000e620000000000 */
[----:B------:R-:W-:-:S10]  /*4e90*/  UFLO.U32 UR5, UR5 ;  /* 0x00000005000572bd */ /* 0x000fd400080e0000 */
[----:B------:R-:W-:-:S06]  /*4ea0*/  ULOP3.LUT UR4, URZ, UR4, URZ, 0x33, !UPT ;  /* 0x00000004ff047292 */ /* 0x000fcc000f8e33ff */
[----:B------:R-:W-:-:S04]  /*4eb0*/  IMAD.U32 R2, RZ, RZ, UR4 ;  /* 0x00000004ff027e24 */ /* 0x000fc8000f8e00ff */
[----:B------:R-:W2:Y:S02]  /*4ec0*/  REDUX UR7, R2 ;  /* 0x00000000020773c4 */ /* 0x000ea40000000000 */
[----:B------:R3:W-:Y:S01]  /*4ed0*/  UTCATOMSWS.AND URZ, UR4 ;  /* 0x0000000400ff79e3 */ /* 0x0007e20008000000 */
[----:B-1----:R-:W-:Y:S01]  /*4ee0*/  ISETP.EQ.U32.AND P0, PT, R0, UR5, PT ;  /* 0x0000000500007c0c */ /* 0x002fe2000bf02070 */
[----:B--2---:R-:W-:-:S12]  /*4ef0*/  IMAD.U32 R0, RZ, RZ, UR7 ;  /* 0x00000007ff007e24 */ /* 0x004fd8000f8e00ff */
[----:B------:R3:W-:Y:S01]  /*4f00*/  @P0 ATOMS.AND RZ, [UR6], R0 ;  /* 0x00000000ffff098c */ /* 0x0007e2000a800006 */
[----:B------:R-:W-:Y:S05]  /*4f10*/  BRA `(.L_x_13) ;  /* 0x0000000000147947 */ /* 0x000fea0003800000 */
.L_x_15:
[----:B------:R-:W-:-:S07]  /*4f20*/  MOV R2, 0x4f40 ;  /* 0x00004f4000027802 */ /* 0x000fce0000000f00 */
[----:B------:R-:W-:Y:S05]  /*4f30*/  CALL.REL.NOINC `($__internal_0_$__cuda_sm10x_tcgen05_guardrail_trap_col_being_dealloced_not_returned_by_alloc) ;  /* 0x00000000002c7944 */ /* 0x000fea0003c00000 */
[----:B------:R-:W-:Y:S05]  /*4f40*/  BRA `(.L_x_13) ;  /* 0x0000000000087947 */ /* 0x000fea0003800000 */
.L_x_14:
[----:B------:R-:W-:-:S07]  /*4f50*/  MOV R2, 0x4f70 ;  /* 0x00004f7000027802 */ /* 0x000fce0000000f00 */
[----:B------:R-:W-:Y:S05]  /*4f60*/  CALL.REL.NOINC `($__internal_2_$__cuda_sm10x_tcgen05_guardrail_trap_unallocated_columns_being_dealloced) ;  /* 0x0000000000387944 */ /* 0x000fea0003c00000 */
.L_x_13:
[----:B------:R-:W-:Y:S01]  /*4f70*/  NOP ;  /* 0x0000000000007918 */ /* 0x000fe20000000000 */
[----:B---3--:R-:W-:Y:S05]  /*4f80*/  EXIT ;  /* 0x000000000000794d */ /* 0x008fea0003800000 */
.L_x_9:
[----:B------:R-:W1:Y:S02]  /*4f90*/  SYNCS.PHASECHK.TRANS64.TRYWAIT P1, [UR24], R4 ;  /* 0x00000004ff0075a7 */ /* 0x000e640008021118 */
[----:B-1----:R-:W-:Y:S05]  /*4fa0*/  @!P1 BRA `(.L_x_9) ;  /* 0xfffffffc00f89947 */ /* 0x002fea000383ffff */
[----:B------:R-:W-:Y:S05]  /*4fb0*/  BRA `(.L_x_16) ;  /* 0xffffffec001c7947 */ /* 0x000fea000383ffff */
.L_x_12:
[----:B------:R-:W2:Y:S02]  /*4fc0*/  SYNCS.PHASECHK.TRANS64.TRYWAIT P1, [UR13], R4 ;  /* 0x00000004ff0075a7 */ /* 0x000ea4000802110d */
[----:B--2---:R-:W-:Y:S05]  /*4fd0*/  @!P1 BRA `(.L_x_12) ;  /* 0xfffffffc00f89947 */ /* 0x004fea000383ffff */
[----:B------:R-:W-:Y:S05]  /*4fe0*/  BRA `(.L_x_11) ;  /* 0xfffffff400f87947 */ /* 0x000fea000383ffff */
        .weak           $__internal_0_$__cuda_sm10x_tcgen05_guardrail_trap_col_being_dealloced_not_returned_by_alloc
        .type           $__internal_0_$__cuda_sm10x_tcgen05_guardrail_trap_col_being_dealloced_not_returned_by_alloc,@function
        .size           $__internal_0_$__cuda_sm10x_tcgen05_guardrail_trap_col_being_dealloced_not_returned_by_alloc,($__internal_1_$__cuda_sm10x_tcgen05_guardrail_trap_phase_invalid_during_alloc - $__internal_0_$__cuda_sm10x_tcgen05_guardrail_trap_col_being_dealloced_not_returned_by_alloc)
$__internal_0_$__cuda_sm10x_tcgen05_guardrail_trap_col_being_dealloced_not_returned_by_alloc:
[----:B------:R-:W-:Y:S05]  /*4ff0*/  BPT.TRAP 0x1 ;  /* 0x000000040000795c */ /* 0x000fea0000300000 */
[----:B------:R-:W-:-:S04]  /*5000*/  IMAD.MOV.U32 R3, RZ, RZ, 0x0 ;  /* 0x00000000ff037424 */ /* 0x000fc800078e00ff */
[----:B------:R-:W-:Y:S05]  /*5010*/  RET.REL.NODEC R2 `(matmul_kernel) ;  /* 0xffffffac02f87950 */ /* 0x000fea0003c3ffff */
        .weak           $__internal_1_$__cuda_sm10x_tcgen05_guardrail_trap_phase_invalid_during_alloc
        .type           $__internal_1_$__cuda_sm10x_tcgen05_guardrail_trap_phase_invalid_during_alloc,@function
        .size           $__internal_1_$__cuda_sm10x_tcgen05_guardrail_trap_phase_invalid_during_alloc,($__internal_2_$__cuda_sm10x_tcgen05_guardrail_trap_unallocated_columns_being_dealloced - $__internal_1_$__cuda_sm10x_tcgen05_guardrail_trap_phase_invalid_during_alloc)
$__internal_1_$__cuda_sm10x_tcgen05_guardrail_trap_phase_invalid_during_alloc:
[----:B------:R-:W-:Y:S05]  /*5020*/  BPT.TRAP 0x1 ;  /* 0x000000040000795c */ /* 0x000fea0000300000 */
[----:B------:R-:W-:-:S04]  /*5030*/  IMAD.MOV.U32 R3, RZ, RZ, 0x0 ;  /* 0x00000000ff037424 */ /* 0x000fc800078e00ff */
[----:B------:R-:W-:Y:S05]  /*5040*/  RET.REL.NODEC R2 `(matmul_kernel) ;  /* 0xffffffac02ec7950 */ /* 0x000fea0003c3ffff */
        .weak           $__internal_2_$__cuda_sm10x_tcgen05_guardrail_trap_unallocated_columns_being_dealloced
        .type           $__internal_2_$__cuda_sm10x_tcgen05_guardrail_trap_unallocated_columns_being_dealloced,@function
        .size           $__internal_2_$__cuda_sm10x_tcgen05_guardrail_trap_unallocated_columns_being_dealloced,(.L_x_20 - $__internal_2_$__cuda_sm10x_tcgen05_guardrail_trap_unallocated_columns_being_dealloced)
$__internal_2_$__cuda_sm10x_tcgen05_guardrail_trap_unallocated_columns_being_dealloced:
[----:B------:R-:W-:Y:S05]  /*5050*/  BPT.TRAP 0x1 ;  /* 0x000000040000795c */ /* 0x000fea0000300000 */
[----:B------:R-:W-:-:S04]  /*5060*/  IMAD.MOV.U32 R3, RZ, RZ, 0x0 ;  /* 0x00000000ff037424 */ /* 0x000fc800078e00ff */
[----:B------:R-:W-:Y:S05]  /*5070*/  RET.REL.NODEC R2 `(matmul_kernel) ;  /* 0xffffffac02e07950 */ /* 0x000fea0003c3ffff */
.L_x_17:
[----:B------:R-:W-:-:S00]  /*5080*/  BRA `(.L_x_17) ;  /* 0xfffffffc00fc7947 */ /* 0x000fc0000383ffff */
[----:B------:R-:W-:-:S00]  /*5090*/  NOP ;  /* 0x0000000000007918 */ /* 0x000fc00000000000 */
        /* <DEDUP_REMOVED lines=14> */
.L_x_20:


//--------------------- .nv.shared.matmul_kernel  --------------------------
	.section	.nv.shared.matmul_kernel,"aw",@nobits
	.sectionflags	@""
	.align	16
	.zero		1024


//--------------------- .nv.shared.reserved.0     --------------------------
	.section	.nv.shared.reserved.0,"aw",@nobits
	.align	8
	.weak		__nv_reservedSMEM_offset_0_alias
	.size		__nv_reservedSMEM_offset_0_alias, 0, 64
	.other		__nv_reservedSMEM_offset_0_alias,@"STO_CUDA_RESERVED_SHARED STV_DEFAULT"
__nv_reservedSMEM_offset_0_alias:
	.zero		0
.nv.shared.reserved.0:
	.zero		64
	.weak		__nv_reservedSMEM_allocation_phase
	.type		__nv_reservedSMEM_allocation_phase,@object
	.size		__nv_reservedSMEM_allocation_phase,(.L_0 - __nv_reservedSMEM_allocation_phase)
__nv_reservedSMEM_allocation_phase:
	.zero		1
.L_0:
	.zero		7
	.weak		__nv_reservedSMEM_devtool_atexit_pc
	.type		__nv_reservedSMEM_devtool_atexit_pc,@object
	.size		__nv_reservedSMEM_devtool_atexit_pc,(__nv_reservedSMEM_allocation_mask - __nv_reservedSMEM_devtool_atexit_pc)
__nv_reservedSMEM_devtool_atexit_pc:
	.zero		8
	.weak		__nv_reservedSMEM_allocation_mask
	.type		__nv_reservedSMEM_allocation_mask,@object
	.size		__nv_reservedSMEM_allocation_mask,(.L_2 - __nv_reservedSMEM_allocation_mask)
__nv_reservedSMEM_allocation_mask:
	.zero		4
.L_2:


//--------------------- .nv.constant0.matmul_kernel --------------------------
	.section	.nv.constant0.matmul_kernel,"a",@progbits
	.sectionflags	@""
	.align	4
.nv.constant0.matmul_kernel:
	.zero		976


//--------------------- SYMBOLS --------------------------

	.type		.nv.reservedSmem.offset0,@object
	.size		.nv.reservedSmem.offset0,0x4
	.type		.nv.reservedSmem.cap,@object
	.size		.nv.reservedSmem.cap,0x4
